	.target	sm_90a

	.elftype	@"ET_EXEC"


//--------------------- .note.nv.tkinfo           --------------------------
	.section	.note.nv.tkinfo,"",@"SHT_NOTE"
	.sectionflags	@"SHF_NOTE_NV_TKINFO"
	.tkinfo
        /*0018*/ 	.word	0x00000002
        /*0030*/ 	.string	""
        /*0030*/ 	.string	"ptxas"
        /*0030*/ 	.string	"Cuda compilation tools, release 13.0, V13.0.88"
        /*0030*/ 	.string	"Build cuda_13.0.r13.0/compiler.36424714_0"
        /*0030*/ 	.string	"-v  -suppress-debug-info  -lineinfo  -arch sm_90a "



//--------------------- .note.nv.cuinfo           --------------------------
	.section	.note.nv.cuinfo,"",@"SHT_NOTE"
	.sectionflags	@"SHF_NOTE_NV_CUINFO"
        /*0018*/ 	.short	0x0002
        /*001a*/ 	.short	0x005a
        /*001c*/ 	.short	0x0082
	.zero		2


//--------------------- .nv.info                  --------------------------
	.section	.nv.info,"",@"SHT_CUDA_INFO"
	.align	4


	//----- nvinfo : EIATTR_REGCOUNT
	.align		4
        /*0000*/ 	.byte	0x04, 0x2f
        /*0002*/ 	.short	(.L_1 - .L_0)
	.align		4
.L_0:
        /*0004*/ 	.word	index@(matmul_kernel)
        /*0008*/ 	.word	0x00000080


	//----- nvinfo : EIATTR_FRAME_SIZE
	.align		4
.L_1:
        /*000c*/ 	.byte	0x04, 0x11
        /*000e*/ 	.short	(.L_3 - .L_2)
	.align		4
.L_2:
        /*0010*/ 	.word	index@(matmul_kernel)
        /*0014*/ 	.word	0x00000000


	//----- nvinfo : EIATTR_MIN_STACK_SIZE
	.align		4
.L_3:
        /*0018*/ 	.byte	0x04, 0x12
        /*001a*/ 	.short	(.L_5 - .L_4)
	.align		4
.L_4:
        /*001c*/ 	.word	index@(matmul_kernel)
        /*0020*/ 	.word	0x00000000
.L_5:


//--------------------- .nv.compat                --------------------------
	.section	.nv.compat,"",@"SHT_CUDA_COMPAT_INFO"
	.align	4
        /*0000*/ 	.byte	0x02, 0x09, 0x01, 0x00, 0x02, 0x02, 0x04, 0x00, 0x02, 0x05, 0x05, 0x00, 0x03, 0x07, 0x01, 0x01
        /*0010*/ 	.byte	0x02, 0x03, 0x00, 0x00, 0x02, 0x06, 0x01, 0x00, 0x04, 0x0b, 0x08, 0x00, 0x00, 0x00, 0x00, 0x00
        /*0020*/ 	.byte	0x00, 0x00, 0x00, 0x00


//--------------------- .nv.info.matmul_kernel    --------------------------
	.section	.nv.info.matmul_kernel,"",@"SHT_CUDA_INFO"
	.sectionflags	@""
	.align	4


	//----- nvinfo : EIATTR_CUDA_API_VERSION
	.align		4
        /*0000*/ 	.byte	0x04, 0x37
        /*0002*/ 	.short	(.L_7 - .L_6)
.L_6:
        /*0004*/ 	.word	0x00000082


	//----- nvinfo : EIATTR_KPARAM_INFO
	.align		4
.L_7:
        /*0008*/ 	.byte	0x04, 0x17
        /*000a*/ 	.short	(.L_9 - .L_8)
.L_8:
        /*000c*/ 	.word	0x00000000
        /*0010*/ 	.short	0x000d
        /*0012*/ 	.short	0x0048
        /*0014*/ 	.byte	0x00, 0xf4, 0x21, 0x00


	//----- nvinfo : EIATTR_KPARAM_INFO
	.align		4
.L_9:
        /*0018*/ 	.byte	0x04, 0x17
        /*001a*/ 	.short	(.L_11 - .L_10)
.L_10:
        /*001c*/ 	.word	0x00000000
        /*0020*/ 	.short	0x000c
        /*0022*/ 	.short	0x0040
        /*0024*/ 	.byte	0x00, 0xf4, 0x21, 0x00


	//----- nvinfo : EIATTR_KPARAM_INFO
	.align		4
.L_11:
        /*0028*/ 	.byte	0x04, 0x17
        /*002a*/ 	.short	(.L_13 - .L_12)
.L_12:
        /*002c*/ 	.word	0x00000000
        /*0030*/ 	.short	0x000b
        /*0032*/ 	.short	0x0038
        /*0034*/ 	.byte	0x00, 0xf0, 0x11, 0x00


	//----- nvinfo : EIATTR_KPARAM_INFO
	.align		4
.L_13:
        /*0038*/ 	.byte	0x04, 0x17
        /*003a*/ 	.short	(.L_15 - .L_14)
.L_14:
        /*003c*/ 	.word	0x00000000
        /*0040*/ 	.short	0x000a
        /*0042*/ 	.short	0x0034
        /*0044*/ 	.byte	0x00, 0xf0, 0x11, 0x00


	//----- nvinfo : EIATTR_KPARAM_INFO
	.align		4
.L_15:
        /*0048*/ 	.byte	0x04, 0x17
        /*004a*/ 	.short	(.L_17 - .L_16)
.L_16:
        /*004c*/ 	.word	0x00000000
        /*0050*/ 	.short	0x0009
        /*0052*/ 	.short	0x0030
        /*0054*/ 	.byte	0x00, 0xf0, 0x11, 0x00


	//----- nvinfo : EIATTR_KPARAM_INFO
	.align		4
.L_17:
        /*0058*/ 	.byte	0x04, 0x17
        /*005a*/ 	.short	(.L_19 - .L_18)
.L_18:
        /*005c*/ 	.word	0x00000000
        /*0060*/ 	.short	0x0008
        /*0062*/ 	.short	0x002c
        /*0064*/ 	.byte	0x00, 0xf0, 0x11, 0x00


	//----- nvinfo : EIATTR_KPARAM_INFO
	.align		4
.L_19:
        /*0068*/ 	.byte	0x04, 0x17
        /*006a*/ 	.short	(.L_21 - .L_20)
.L_20:
        /*006c*/ 	.word	0x00000000
        /*0070*/ 	.short	0x0007
        /*0072*/ 	.short	0x0028
        /*0074*/ 	.byte	0x00, 0xf0, 0x11, 0x00


	//----- nvinfo : EIATTR_KPARAM_INFO
	.align		4
.L_21:
        /*0078*/ 	.byte	0x04, 0x17
        /*007a*/ 	.short	(.L_23 - .L_22)
.L_22:
        /*007c*/ 	.word	0x00000000
        /*0080*/ 	.short	0x0006
        /*0082*/ 	.short	0x0024
        /*0084*/ 	.byte	0x00, 0xf0, 0x11, 0x00


	//----- nvinfo : EIATTR_KPARAM_INFO
	.align		4
.L_23:
        /*0088*/ 	.byte	0x04, 0x17
        /*008a*/ 	.short	(.L_25 - .L_24)
.L_24:
        /*008c*/ 	.word	0x00000000
        /*0090*/ 	.short	0x0005
        /*0092*/ 	.short	0x0020
        /*0094*/ 	.byte	0x00, 0xf0, 0x11, 0x00


	//----- nvinfo : EIATTR_KPARAM_INFO
	.align		4
.L_25:
        /*0098*/ 	.byte	0x04, 0x17
        /*009a*/ 	.short	(.L_27 - .L_26)
.L_26:
        /*009c*/ 	.word	0x00000000
        /*00a0*/ 	.short	0x0004
        /*00a2*/ 	.short	0x001c
        /*00a4*/ 	.byte	0x00, 0xf0, 0x11, 0x00


	//----- nvinfo : EIATTR_KPARAM_INFO
	.align		4
.L_27:
        /*00a8*/ 	.byte	0x04, 0x17
        /*00aa*/ 	.short	(.L_29 - .L_28)
.L_28:
        /*00ac*/ 	.word	0x00000000
        /*00b0*/ 	.short	0x0003
        /*00b2*/ 	.short	0x0018
        /*00b4*/ 	.byte	0x00, 0xf0, 0x11, 0x00


	//----- nvinfo : EIATTR_KPARAM_INFO
	.align		4
.L_29:
        /*00b8*/ 	.byte	0x04, 0x17
        /*00ba*/ 	.short	(.L_31 - .L_30)
.L_30:
        /*00bc*/ 	.word	0x00000000
        /*00c0*/ 	.short	0x0002
        /*00c2*/ 	.short	0x0010
        /*00c4*/ 	.byte	0x00, 0xf4, 0x21, 0x00


	//----- nvinfo : EIATTR_KPARAM_INFO
	.align		4
.L_31:
        /*00c8*/ 	.byte	0x04, 0x17
        /*00ca*/ 	.short	(.L_33 - .L_32)
.L_32:
        /*00cc*/ 	.word	0x00000000
        /*00d0*/ 	.short	0x0001
        /*00d2*/ 	.short	0x0008
        /*00d4*/ 	.byte	0x00, 0xf4, 0x21, 0x00


	//----- nvinfo : EIATTR_KPARAM_INFO
	.align		4
.L_33:
        /*00d8*/ 	.byte	0x04, 0x17
        /*00da*/ 	.short	(.L_35 - .L_34)
.L_34:
        /*00dc*/ 	.word	0x00000000
        /*00e0*/ 	.short	0x0000
        /*00e2*/ 	.short	0x0000
        /*00e4*/ 	.byte	0x00, 0xf4, 0x21, 0x00


	//----- nvinfo : EIATTR_SPARSE_MMA_MASK
	.align		4
.L_35:
        /*00e8*/ 	.byte	0x03, 0x50
        /*00ea*/ 	.short	0x0000


	//----- nvinfo : EIATTR_MAXREG_COUNT
	.align		4
        /*00ec*/ 	.byte	0x03, 0x1b
        /*00ee*/ 	.short	0x00ff


	//----- nvinfo : EIATTR_NUM_BARRIERS
	.align		4
        /*00f0*/ 	.byte	0x02, 0x4c
        /*00f2*/ 	.byte	0x01
	.zero		1


	//----- nvinfo : EIATTR_MERCURY_ISA_VERSION
	.align		4
        /*00f4*/ 	.byte	0x03, 0x5f
        /*00f6*/ 	.short	0x0101


	//----- nvinfo : EIATTR_EXIT_INSTR_OFFSETS
	.align		4
        /*00f8*/ 	.byte	0x04, 0x1c
        /*00fa*/ 	.short	(.L_37 - .L_36)


	//   ....[0]....
.L_36:
        /*00fc*/ 	.word	0x00004240


	//   ....[1]....
        /*0100*/ 	.word	0x00004260


	//----- nvinfo : EIATTR_REQNTID
	.align		4
.L_37:
        /*0104*/ 	.byte	0x04, 0x10
        /*0106*/ 	.short	(.L_39 - .L_38)
.L_38:
        /*0108*/ 	.word	0x00000080
        /*010c*/ 	.word	0x00000001
        /*0110*/ 	.word	0x00000001


	//----- nvinfo : EIATTR_CBANK_PARAM_SIZE
	.align		4
.L_39:
        /*0114*/ 	.byte	0x03, 0x19
        /*0116*/ 	.short	0x0050


	//----- nvinfo : EIATTR_PARAM_CBANK
	.align		4
        /*0118*/ 	.byte	0x04, 0x0a
        /*011a*/ 	.short	(.L_41 - .L_40)
	.align		4
.L_40:
        /*011c*/ 	.word	index@(.nv.constant0.matmul_kernel)
        /*0120*/ 	.short	0x0210
        /*0122*/ 	.short	0x0050


	//----- nvinfo : EIATTR_SW_WAR
	.align		4
.L_41:
        /*0124*/ 	.byte	0x04, 0x36
        /*0126*/ 	.short	(.L_43 - .L_42)
.L_42:
        /*0128*/ 	.word	0x00000008
.L_43:


//--------------------- .nv.callgraph             --------------------------
	.section	.nv.callgraph,"",@"SHT_CUDA_CALLGRAPH"
	.align	4
	.sectionentsize	8
	.align		4
        /*0000*/ 	.word	0x00000000
	.align		4
        /*0004*/ 	.word	0xffffffff
	.align		4
        /*0008*/ 	.word	0x00000000
	.align		4
        /*000c*/ 	.word	0xfffffffe
	.align		4
        /*0010*/ 	.word	0x00000000
	.align		4
        /*0014*/ 	.word	0xfffffffd
	.align		4
        /*0018*/ 	.word	0x00000000
	.align		4
        /*001c*/ 	.word	0xfffffffc


//--------------------- .text.matmul_kernel       --------------------------
	.section	.text.matmul_kernel,"ax",@progbits
	.align	128
        .global         matmul_kernel
        .type           matmul_kernel,@function
        .size           matmul_kernel,(.L_x_3 - matmul_kernel)
        .other          matmul_kernel,@"STO_CUDA_ENTRY STV_DEFAULT"
matmul_kernel:
.text.matmul_kernel:
[----:B------:R-:W0:Y:S08]  /*0000*/  LDC R1, c[0x0][0x28] ;  /* 0x00000a00ff017b82 */ /* 0x000e300000000800 */
[----:B------:R-:W1:Y:S01]  /*0010*/  LDC.64 R10, c[0x0][0x228] ;  /* 0x00008a00ff0a7b82 */ /* 0x000e620000000a00 */
[----:B------:R-:W2:Y:S01]  /*0020*/  S2R R5, SR_CTAID.X ;  /* 0x0000000000057919 */ /* 0x000ea20000002500 */
[----:B------:R-:W-:Y:S01]  /*0030*/  UMOV UR4, 0x400 ;  /* 0x0000040000047882 */ /* 0x000fe20000000000 */
[----:B------:R-:W-:Y:S01]  /*0040*/  ULDC.64 UR10, c[0x0][0x208] ;  /* 0x00008200000a7ab9 */ /* 0x000fe20000000a00 */
[----:B------:R-:W-:-:S02]  /*0050*/  CS2R R24, SRZ ;  /* 0x0000000000187805 */ /* 0x000fc4000001ff00 */
[----:B------:R-:W-:Y:S02]  /*0060*/  CS2R R26, SRZ ;  /* 0x00000000001a7805 */ /* 0x000fe4000001ff00 */
[----:B------:R-:W-:Y:S02]  /*0070*/  CS2R R28, SRZ ;  /* 0x00000000001c7805 */ /* 0x000fe4000001ff00 */
[----:B------:R-:W-:Y:S01]  /*0080*/  CS2R R30, SRZ ;  /* 0x00000000001e7805 */ /* 0x000fe2000001ff00 */
[----:B------:R-:W3:Y:S01]  /*0090*/  LDC R58, c[0x0][0x230] ;  /* 0x00008c00ff3a7b82 */ /* 0x000ee20000000800 */
[----:B------:R-:W-:Y:S02]  /*00a0*/  CS2R R32, SRZ ;  /* 0x0000000000207805 */ /* 0x000fe4000001ff00 */
[----:B------:R-:W-:Y:S02]  /*00b0*/  CS2R R34, SRZ ;  /* 0x0000000000227805 */ /* 0x000fe4000001ff00 */
[----:B------:R-:W-:-:S02]  /*00c0*/  CS2R R36, SRZ ;  /* 0x0000000000247805 */ /* 0x000fc4000001ff00 */
[----:B------:R-:W-:Y:S02]  /*00d0*/  CS2R R38, SRZ ;  /* 0x0000000000267805 */ /* 0x000fe4000001ff00 */
[----:B------:R-:W-:Y:S02]  /*00e0*/  CS2R R40, SRZ ;  /* 0x0000000000287805 */ /* 0x000fe4000001ff00 */
[----:B------:R-:W-:Y:S02]  /*00f0*/  CS2R R42, SRZ ;  /* 0x00000000002a7805 */ /* 0x000fe4000001ff00 */
[----:B------:R-:W-:Y:S01]  /*0100*/  CS2R R44, SRZ ;  /* 0x00000000002c7805 */ /* 0x000fe2000001ff00 */
[----:B------:R-:W4:Y:S01]  /*0110*/  S2UR UR8, SR_CgaCtaId ;  /* 0x00000000000879c3 */ /* 0x000f220000008800 */
[----:B------:R-:W-:Y:S02]  /*0120*/  CS2R R46, SRZ ;  /* 0x00000000002e7805 */ /* 0x000fe4000001ff00 */
[----:B------:R-:W-:-:S02]  /*0130*/  CS2R R48, SRZ ;  /* 0x0000000000307805 */ /* 0x000fc4000001ff00 */
[----:B------:R-:W-:Y:S02]  /*0140*/  CS2R R50, SRZ ;  /* 0x0000000000327805 */ /* 0x000fe4000001ff00 */
[----:B------:R-:W-:Y:S02]  /*0150*/  CS2R R52, SRZ ;  /* 0x0000000000347805 */ /* 0x000fe4000001ff00 */
[----:B------:R-:W-:Y:S01]  /*0160*/  CS2R R54, SRZ ;  /* 0x0000000000367805 */ /* 0x000fe2000001ff00 */
[----:B-1----:R-:W-:-:S05]  /*0170*/  VIADD R0, R11, 0x3f ;  /* 0x0000003f0b007836 */ /* 0x002fca0000000000 */
[----:B------:R-:W-:Y:S01]  /*0180*/  SHF.R.S32.HI R3, RZ, 0x1f, R0 ;  /* 0x0000001fff037819 */ /* 0x000fe20000011400 */
[----:B---3--:R-:W-:-:S03]  /*0190*/  VIADD R58, R58, 0x1f ;  /* 0x0000001f3a3a7836 */ /* 0x008fc60000000000 */
[----:B------:R-:W-:Y:S02]  /*01a0*/  LEA.HI R3, R3, R0, RZ, 0x6 ;  /* 0x0000000003037211 */ /* 0x000fe400078f30ff */
[----:B--2---:R-:W-:Y:S02]  /*01b0*/  IABS R8, R5 ;  /* 0x0000000500087213 */ /* 0x004fe40000000000 */
[----:B------:R-:W-:Y:S01]  /*01c0*/  SHF.R.S32.HI R4, RZ, 0x6, R3 ;  /* 0x00000006ff047819 */ /* 0x000fe20000011403 */
[----:B----4-:R-:W-:-:S03]  /*01d0*/  ULEA UR8, UR8, UR4, 0x18 ;  /* 0x0000000408087291 */ /* 0x010fc6000f8ec03f */
[-C--:B------:R-:W-:Y:S02]  /*01e0*/  IABS R7, R4.reuse ;  /* 0x0000000400077213 */ /* 0x080fe40000000000 */
[----:B------:R-:W-:Y:S02]  /*01f0*/  IABS R12, R4 ;  /* 0x00000004000c7213 */ /* 0x000fe40000000000 */
[----:B------:R-:W1:Y:S08]  /*0200*/  I2F.RP R0, R7 ;  /* 0x0000000700007306 */ /* 0x000e700000209400 */
[----:B-1----:R-:W1:Y:S02]  /*0210*/  MUFU.RCP R0, R0 ;  /* 0x0000000000007308 */ /* 0x002e640000001000 */
[----:B-1----:R-:W-:-:S02]  /*0220*/  VIADD R2, R0, 0xffffffe ;  /* 0x0ffffffe00027836 */ /* 0x002fc40000000000 */
[----:B------:R-:W-:-:S04]  /*0230*/  IMAD.MOV R0, RZ, RZ, -R12 ;  /* 0x000000ffff007224 */ /* 0x000fc800078e0a0c */
[----:B------:R1:W2:Y:S02]  /*0240*/  F2I.FTZ.U32.TRUNC.NTZ R3, R2 ;  /* 0x0000000200037305 */ /* 0x0002a4000021f000 */
[----:B-1----:R-:W-:Y:S02]  /*0250*/  IMAD.MOV.U32 R2, RZ, RZ, RZ ;  /* 0x000000ffff027224 */ /* 0x002fe400078e00ff */
[----:B--2---:R-:W-:-:S04]  /*0260*/  IMAD.MOV R6, RZ, RZ, -R3 ;  /* 0x000000ffff067224 */ /* 0x004fc800078e0a03 */
[----:B------:R-:W-:Y:S02]  /*0270*/  IMAD R9, R6, R7, RZ ;  /* 0x0000000706097224 */ /* 0x000fe400078e02ff */
[----:B------:R-:W-:Y:S02]  /*0280*/  IMAD.MOV.U32 R6, RZ, RZ, R8 ;  /* 0x000000ffff067224 */ /* 0x000fe400078e0008 */
[----:B------:R-:W-:-:S06]  /*0290*/  IMAD.HI.U32 R3, R3, R9, R2 ;  /* 0x0000000903037227 */ /* 0x000fcc00078e0002 */
[----:B------:R-:W-:-:S04]  /*02a0*/  IMAD.HI.U32 R3, R3, R6, RZ ;  /* 0x0000000603037227 */ /* 0x000fc800078e00ff */
[----:B------:R-:W-:-:S05]  /*02b0*/  IMAD R0, R3, R0, R6 ;  /* 0x0000000003007224 */ /* 0x000fca00078e0206 */
[----:B------:R-:W-:-:S13]  /*02c0*/  ISETP.GT.U32.AND P1, PT, R7, R0, PT ;  /* 0x000000000700720c */ /* 0x000fda0003f24070 */
[----:B------:R-:W-:Y:S02]  /*02d0*/  @!P1 IMAD.IADD R0, R0, 0x1, -R7 ;  /* 0x0000000100009824 */ /* 0x000fe400078e0a07 */
[----:B------:R-:W-:Y:S01]  /*02e0*/  @!P1 VIADD R3, R3, 0x1 ;  /* 0x0000000103039836 */ /* 0x000fe20000000000 */
[----:B------:R-:W-:Y:S02]  /*02f0*/  ISETP.NE.AND P1, PT, R4, RZ, PT ;  /* 0x000000ff0400720c */ /* 0x000fe40003f25270 */
[----:B------:R-:W-:Y:S02]  /*0300*/  ISETP.GE.U32.AND P0, PT, R0, R7, PT ;  /* 0x000000070000720c */ /* 0x000fe40003f06070 */
[----:B------:R-:W-:-:S04]  /*0310*/  LOP3.LUT R0, R5, R4, RZ, 0x3c, !PT ;  /* 0x0000000405007212 */ /* 0x000fc800078e3cff */
[----:B------:R-:W-:Y:S01]  /*0320*/  ISETP.GE.AND P2, PT, R0, RZ, PT ;  /* 0x000000ff0000720c */ /* 0x000fe20003f46270 */
[----:B------:R-:W-:-:S06]  /*0330*/  VIADD R0, R10, 0x3f ;  /* 0x0000003f0a007836 */ /* 0x000fcc0000000000 */
[----:B------:R-:W-:-:S04]  /*0340*/  @P0 VIADD R3, R3, 0x1 ;  /* 0x0000000103030836 */ /* 0x000fc80000000000 */
[----:B------:R-:W-:Y:S01]  /*0350*/  IMAD.MOV.U32 R8, RZ, RZ, R3 ;  /* 0x000000ffff087224 */ /* 0x000fe200078e0003 */
[----:B------:R-:W-:-:S03]  /*0360*/  SHF.R.S32.HI R3, RZ, 0x1f, R0 ;  /* 0x0000001fff037819 */ /* 0x000fc60000011400 */
[----:B------:R-:W-:Y:S01]  /*0370*/  @!P2 IMAD.MOV R8, RZ, RZ, -R8 ;  /* 0x000000ffff08a224 */ /* 0x000fe200078e0a08 */
[----:B------:R-:W-:Y:S02]  /*0380*/  LEA.HI R3, R3, R0, RZ, 0x6 ;  /* 0x0000000003037211 */ /* 0x000fe400078f30ff */
[----:B------:R-:W-:-:S04]  /*0390*/  @!P1 LOP3.LUT R8, RZ, R4, RZ, 0x33, !PT ;  /* 0x00000004ff089212 */ /* 0x000fc800078e33ff */
[----:B------:R-:W-:Y:S01]  /*03a0*/  LEA.HI.SX32 R3, R3, -R8, 0x1a ;  /* 0x8000000803037211 */ /* 0x000fe200078fd2ff */
[----:B------:R-:W-:-:S03]  /*03b0*/  IMAD.MOV R6, RZ, RZ, -R8 ;  /* 0x000000ffff067224 */ /* 0x000fc600078e0a08 */
[----:B------:R-:W-:Y:S01]  /*03c0*/  VIMNMX R9, R3, 0x1, PT ;  /* 0x0000000103097848 */ /* 0x000fe20003fe0100 */
[----:B------:R-:W-:-:S03]  /*03d0*/  IMAD R6, R4, R6, R5 ;  /* 0x0000000604067224 */ /* 0x000fc600078e0205 */
        /* <DEDUP_REMOVED lines=9> */
[----:B------:R-:W-:Y:S01]  /*0470*/  IMAD.MOV.U32 R4, RZ, RZ, R12 ;  /* 0x000000ffff047224 */ /* 0x000fe200078e000c */
[----:B------:R-:W-:-:S03]  /*0480*/  IABS R12, R6 ;  /* 0x00000006000c7213 */ /* 0x000fc60000000000 */
[----:B------:R-:W-:Y:S02]  /*0490*/  IMAD R5, R4, R7, RZ ;  /* 0x0000000704057224 */ /* 0x000fe400078e02ff */
[----:B------:R-:W-:Y:S02]  /*04a0*/  IMAD.MOV.U32 R4, RZ, RZ, R12 ;  /* 0x000000ffff047224 */ /* 0x000fe400078e000c */
[----:B------:R-:W-:Y:S01]  /*04b0*/  IMAD.HI.U32 R3, R3, R5, R2 ;  /* 0x0000000503037227 */ /* 0x000fe200078e0002 */
[----:B------:R-:W-:-:S04]  /*04c0*/  LOP3.LUT R2, R6, R9, RZ, 0x3c, !PT ;  /* 0x0000000906027212 */ /* 0x000fc800078e3cff */
[----:B------:R-:W-:Y:S01]  /*04d0*/  ISETP.GE.AND P2, PT, R2, RZ, PT ;  /* 0x000000ff0200720c */ /* 0x000fe20003f46270 */
[----:B------:R-:W-:-:S04]  /*04e0*/  IMAD.HI.U32 R3, R3, R4, RZ ;  /* 0x0000000403037227 */ /* 0x000fc800078e00ff */
[----:B------:R-:W-:-:S05]  /*04f0*/  IMAD R0, R3, R0, R4 ;  /* 0x0000000003007224 */ /* 0x000fca00078e0204 */
[----:B------:R-:W-:-:S13]  /*0500*/  ISETP.GT.U32.AND P1, PT, R7, R0, PT ;  /* 0x000000000700720c */ /* 0x000fda0003f24070 */
[----:B------:R-:W-:Y:S02]  /*0510*/  @!P1 IMAD.IADD R0, R0, 0x1, -R7 ;  /* 0x0000000100009824 */ /* 0x000fe400078e0a07 */
[----:B------:R-:W-:Y:S01]  /*0520*/  @!P1 VIADD R3, R3, 0x1 ;  /* 0x0000000103039836 */ /* 0x000fe20000000000 */
[----:B------:R-:W-:Y:S02]  /*0530*/  ISETP.NE.AND P1, PT, R9, RZ, PT ;  /* 0x000000ff0900720c */ /* 0x000fe40003f25270 */
[----:B------:R-:W-:Y:S02]  /*0540*/  ISETP.GE.U32.AND P0, PT, R0, R7, PT ;  /* 0x000000070000720c */ /* 0x000fe40003f06070 */
[----:B------:R-:W1:Y:S11]  /*0550*/  S2R R0, SR_TID.X ;  /* 0x0000000000007919 */ /* 0x000e760000002100 */
[----:B------:R-:W-:Y:S01]  /*0560*/  @P0 VIADD R3, R3, 0x1 ;  /* 0x0000000103030836 */ /* 0x000fe20000000000 */
[----:B------:R-:W-:-:S03]  /*0570*/  ISETP.GE.AND P0, PT, R58, 0x20, PT ;  /* 0x000000203a00780c */ /* 0x000fc60003f06270 */
[----:B------:R-:W-:Y:S01]  /*0580*/  @!P2 IMAD.MOV R3, RZ, RZ, -R3 ;  /* 0x000000ffff03a224 */ /* 0x000fe200078e0a03 */
[----:B------:R-:W-:-:S05]  /*0590*/  @!P1 LOP3.LUT R3, RZ, R9, RZ, 0x33, !PT ;  /* 0x00000009ff039212 */ /* 0x000fca00078e33ff */
[----:B------:R-:W-:Y:S02]  /*05a0*/  IMAD.MOV R2, RZ, RZ, -R3 ;  /* 0x000000ffff027224 */ /* 0x000fe400078e0a03 */
[----:B------:R-:W-:Y:S02]  /*05b0*/  IMAD.SHL.U32 R75, R3, 0x40, RZ ;  /* 0x00000040034b7824 */ /* 0x000fe400078e00ff */
[----:B------:R-:W-:-:S04]  /*05c0*/  IMAD R2, R9, R2, R6 ;  /* 0x0000000209027224 */ /* 0x000fc800078e0206 */
[----:B------:R-:W-:Y:S01]  /*05d0*/  IMAD.IADD R2, R8, 0x1, R2 ;  /* 0x0000000108027824 */ /* 0x000fe200078e0202 */
[C---:B-1----:R-:W-:Y:S02]  /*05e0*/  LOP3.LUT R5, R0.reuse, 0x3f, RZ, 0xc0, !PT ;  /* 0x0000003f00057812 */ /* 0x042fe400078ec0ff */
[----:B------:R-:W-:Y:S02]  /*05f0*/  SHF.R.U32.HI R66, RZ, 0x6, R0 ;  /* 0x00000006ff427819 */ /* 0x000fe40000011600 */
[----:B------:R-:W-:Y:S01]  /*0600*/  LOP3.LUT R60, R0, 0x7f, RZ, 0xc0, !PT ;  /* 0x0000007f003c7812 */ /* 0x000fe200078ec0ff */
[----:B------:R-:W-:Y:S01]  /*0610*/  IMAD R2, R2, 0x40, R5 ;  /* 0x0000004002027824 */ /* 0x000fe200078e0205 */
[C---:B------:R-:W-:Y:S02]  /*0620*/  LEA.HI R62, R0.reuse, 0xe, RZ, 0x1a ;  /* 0x0000000e003e7811 */ /* 0x040fe400078fd0ff */
[----:B------:R-:W-:Y:S02]  /*0630*/  LEA.HI R64, R0, 0x1e, RZ, 0x1a ;  /* 0x0000001e00407811 */ /* 0x000fe400078fd0ff */
[----:B------:R-:W-:Y:S01]  /*0640*/  SGXT.U32 R66, R66, 0x1 ;  /* 0x000000014242781a */ /* 0x000fe20000000000 */
[----:B0-----:R-:W-:Y:S06]  /*0650*/  @!P0 BRA `(.L_x_0) ;  /* 0x0000002400b48947 */ /* 0x001fec0003800000 */
[----:B------:R-:W-:Y:S01]  /*0660*/  IABS R26, R10 ;  /* 0x0000000a001a7213 */ /* 0x000fe20000000000 */
[----:B------:R-:W-:Y:S01]  /*0670*/  ULDC UR4, c[0x0][0x240] ;  /* 0x0000900000047ab9 */ /* 0x000fe20000000800 */
[----:B------:R-:W-:Y:S01]  /*0680*/  IABS R3, R11 ;  /* 0x0000000b00037213 */ /* 0x000fe20000000000 */
[----:B------:R-:W-:Y:S01]  /*0690*/  ULDC.64 UR14, c[0x0][0x218] ;  /* 0x00008600000e7ab9 */ /* 0x000fe20000000a00 */
[----:B------:R-:W0:Y:S01]  /*06a0*/  I2F.RP R5, R26 ;  /* 0x0000001a00057306 */ /* 0x000e220000209400 */
[----:B------:R-:W-:Y:S01]  /*06b0*/  SHF.R.U32.HI R8, RZ, 0x5, R0 ;  /* 0x00000005ff087819 */ /* 0x000fe20000011600 */
[----:B------:R-:W-:Y:S01]  /*06c0*/  ULDC UR5, c[0x0][0x234] ;  /* 0x00008d0000057ab9 */ /* 0x000fe20000000800 */
[----:B------:R-:W-:Y:S01]  /*06d0*/  IABS R15, R2 ;  /* 0x00000002000f7213 */ /* 0x000fe20000000000 */
[----:B------:R-:W-:Y:S01]  /*06e0*/  ULDC.64 UR12, c[0x0][0x210] ;  /* 0x00008400000c7ab9 */ /* 0x000fe20000000a00 */
[----:B------:R-:W-:Y:S01]  /*06f0*/  SGXT.U32 R8, R8, 0x2 ;  /* 0x000000020808781a */ /* 0x000fe20000000000 */
[----:B------:R-:W-:Y:S01]  /*0700*/  ULDC UR6, c[0x0][0x23c] ;  /* 0x00008f0000067ab9 */ /* 0x000fe20000000800 */
[----:B------:R-:W-:Y:S01]  /*0710*/  LEA.HI R25, R0, R75, RZ, 0x1b ;  /* 0x0000004b00197211 */ /* 0x000fe200078fd8ff */
[----:B------:R-:W1:Y:S01]  /*0720*/  I2F.RP R4, R3 ;  /* 0x0000000300047306 */ /* 0x000e620000209400 */
[----:B------:R-:W-:-:S02]  /*0730*/  ISETP.GE.AND P6, PT, R2, RZ, PT ;  /* 0x000000ff0200720c */ /* 0x000fc40003fc6270 */
[----:B------:R-:W-:Y:S02]  /*0740*/  CS2R R44, SRZ ;  /* 0x00000000002c7805 */ /* 0x000fe4000001ff00 */
[----:B------:R-:W-:Y:S01]  /*0750*/  ISETP.NE.AND P2, PT, R10, RZ, PT ;  /* 0x000000ff0a00720c */ /* 0x000fe20003f45270 */
[----:B------:R-:W-:Y:S01]  /*0760*/  VIADD R16, R25, 0x3c ;  /* 0x0000003c19107836 */ /* 0x000fe20000000000 */
[----:B------:R-:W-:Y:S02]  /*0770*/  SHF.R.S32.HI R38, RZ, 0x2, R0 ;  /* 0x00000002ff267819 */ /* 0x000fe40000011400 */
[----:B------:R-:W-:Y:S02]  /*0780*/  CS2R R46, SRZ ;  /* 0x00000000002e7805 */ /* 0x000fe4000001ff00 */
[----:B------:R-:W-:Y:S01]  /*0790*/  LOP3.LUT R56, R0, 0x1f, RZ, 0xc0, !PT ;  /* 0x0000001f00387812 */ /* 0x000fe200078ec0ff */
[----:B0-----:R-:W0:Y:S01]  /*07a0*/  MUFU.RCP R5, R5 ;  /* 0x0000000500057308 */ /* 0x001e220000001000 */
[----:B------:R-:W-:-:S02]  /*07b0*/  ISETP.GE.AND P0, PT, R16, RZ, PT ;  /* 0x000000ff1000720c */ /* 0x000fc40003f06270 */
[----:B------:R-:W-:Y:S02]  /*07c0*/  CS2R R48, SRZ ;  /* 0x0000000000307805 */ /* 0x000fe4000001ff00 */
[----:B------:R-:W-:Y:S01]  /*07d0*/  SGXT R38, R38, 0x1 ;  /* 0x000000012626781a */ /* 0x000fe20000000200 */
[----:B------:R-:W-:Y:S01]  /*07e0*/  IMAD R56, R56, UR6, RZ ;  /* 0x0000000638387c24 */ /* 0x000fe2000f8e02ff */
[----:B------:R-:W-:Y:S02]  /*07f0*/  LOP3.LUT R57, R60, 0x10, RZ, 0x3c, !PT ;  /* 0x000000103c397812 */ /* 0x000fe400078e3cff */
[----:B------:R-:W-:Y:S02]  /*0800*/  CS2R R50, SRZ ;  /* 0x0000000000327805 */ /* 0x000fe4000001ff00 */
[----:B------:R-:W-:Y:S01]  /*0810*/  CS2R R52, SRZ ;  /* 0x0000000000347805 */ /* 0x000fe2000001ff00 */
[----:B-1----:R-:W1:Y:S01]  /*0820*/  MUFU.RCP R4, R4 ;  /* 0x0000000400047308 */ /* 0x002e620000001000 */
[----:B------:R-:W-:Y:S01]  /*0830*/  CS2R R54, SRZ ;  /* 0x0000000000367805 */ /* 0x000fe2000001ff00 */
[----:B------:R-:W-:Y:S01]  /*0840*/  ULDC UR9, c[0x0][0x230] ;  /* 0x00008c0000097ab9 */ /* 0x000fe20000000800 */
[----:B0-----:R-:W-:-:S06]  /*0850*/  VIADD R9, R5, 0xffffffe ;  /* 0x0ffffffe05097836 */ /* 0x001fcc0000000000 */
[----:B------:R-:W0:Y:S01]  /*0860*/  F2I.FTZ.U32.TRUNC.NTZ R9, R9 ;  /* 0x0000000900097305 */ /* 0x000e22000021f000 */
[----:B-1----:R-:W-:Y:S01]  /*0870*/  VIADD R6, R4, 0xffffffe ;  /* 0x0ffffffe04067836 */ /* 0x002fe20000000000 */
[----:B------:R-:W-:Y:S01]  /*0880*/  LOP3.LUT R4, R75, R8, RZ, 0xfc, !PT ;  /* 0x000000084b047212 */ /* 0x000fe200078efcff */
[----:B------:R-:W-:-:S03]  /*0890*/  IMAD.MOV.U32 R8, RZ, RZ, RZ ;  /* 0x000000ffff087224 */ /* 0x000fc600078e00ff */
[C---:B------:R-:W-:Y:S02]  /*08a0*/  LOP3.LUT R17, R4.reuse, 0x38, RZ, 0xfc, !PT ;  /* 0x0000003804117812 */ /* 0x040fe400078efcff */
[----:B------:R1:W2:Y:S01]  /*08b0*/  F2I.FTZ.U32.TRUNC.NTZ R7, R6 ;  /* 0x0000000600077305 */ /* 0x0002a2000021f000 */
[C---:B------:R-:W-:Y:S02]  /*08c0*/  LOP3.LUT R27, R4.reuse, 0x2c, RZ, 0xfc, !PT ;  /* 0x0000002c041b7812 */ /* 0x040fe400078efcff */
[----:B------:R-:W-:Y:S02]  /*08d0*/  ISETP.GE.AND P3, PT, R17, RZ, PT ;  /* 0x000000ff1100720c */ /* 0x000fe40003f66270 */
[----:B------:R-:W-:Y:S01]  /*08e0*/  LOP3.LUT R29, R4, 0x28, RZ, 0xfc, !PT ;  /* 0x00000028041d7812 */ /* 0x000fe200078efcff */
[----:B0-----:R-:W-:Y:S01]  /*08f0*/  IMAD.MOV R13, RZ, RZ, -R9 ;  /* 0x000000ffff0d7224 */ /* 0x001fe200078e0a09 */
[----:B------:R-:W-:Y:S01]  /*0900*/  IABS R19, R27 ;  /* 0x0000001b00137213 */ /* 0x000fe20000000000 */
[----:B-1----:R-:W-:Y:S01]  /*0910*/  IMAD.MOV.U32 R6, RZ, RZ, RZ ;  /* 0x000000ffff067224 */ /* 0x002fe200078e00ff */
[----:B------:R-:W-:Y:S01]  /*0920*/  IABS R21, R29 ;  /* 0x0000001d00157213 */ /* 0x000fe20000000000 */
[----:B------:R-:W-:Y:S01]  /*0930*/  IMAD R5, R13, R26, RZ ;  /* 0x0000001a0d057224 */ /* 0x000fe200078e02ff */
[----:B------:R-:W-:-:S02]  /*0940*/  IABS R13, R17 ;  /* 0x00000011000d7213 */ /* 0x000fc40000000000 */
[C---:B------:R-:W-:Y:S01]  /*0950*/  LOP3.LUT R31, R4.reuse, 0x24, RZ, 0xfc, !PT ;  /* 0x00000024041f7812 */ /* 0x040fe200078efcff */
[----:B------:R-:W-:Y:S01]  /*0960*/  IMAD.HI.U32 R8, R9, R5, R8 ;  /* 0x0000000509087227 */ /* 0x000fe200078e0008 */
[C---:B------:R-:W-:Y:S02]  /*0970*/  LOP3.LUT R33, R4.reuse, 0x20, RZ, 0xfc, !PT ;  /* 0x0000002004217812 */ /* 0x040fe400078efcff */
[----:B------:R-:W-:Y:S01]  /*0980*/  IABS R23, R31 ;  /* 0x0000001f00177213 */ /* 0x000fe20000000000 */
[----:B--2---:R-:W-:Y:S01]  /*0990*/  IMAD.MOV R12, RZ, RZ, -R7 ;  /* 0x000000ffff0c7224 */ /* 0x004fe200078e0a07 */
[----:B------:R-:W-:Y:S01]  /*09a0*/  LOP3.LUT R35, R4, 0x18, RZ, 0xfc, !PT ;  /* 0x0000001804237812 */ /* 0x000fe200078efcff */
[----:B------:R-:W-:Y:S01]  /*09b0*/  IMAD.HI.U32 R9, R8, R15, RZ ;  /* 0x0000000f08097227 */ /* 0x000fe200078e00ff */
[C---:B------:R-:W-:Y:S02]  /*09c0*/  LOP3.LUT R37, R4.reuse, 0x14, RZ, 0xfc, !PT ;  /* 0x0000001404257812 */ /* 0x040fe400078efcff */
[C---:B------:R-:W-:Y:S01]  /*09d0*/  LOP3.LUT R39, R4.reuse, 0x10, RZ, 0xfc, !PT ;  /* 0x0000001004277812 */ /* 0x040fe200078efcff */
[----:B------:R-:W-:Y:S01]  /*09e0*/  IMAD.MOV R9, RZ, RZ, -R9 ;  /* 0x000000ffff097224 */ /* 0x000fe200078e0a09 */
[----:B------:R-:W-:Y:S01]  /*09f0*/  LOP3.LUT R40, R4, 0xc, RZ, 0xfc, !PT ;  /* 0x0000000c04287812 */ /* 0x000fe200078efcff */
[----:B------:R-:W-:Y:S01]  /*0a00*/  IMAD R5, R12, R3, RZ ;  /* 0x000000030c057224 */ /* 0x000fe200078e02ff */
[----:B------:R-:W-:Y:S01]  /*0a10*/  IABS R12, R16 ;  /* 0x00000010000c7213 */ /* 0x000fe20000000000 */
[----:B------:R-:W-:Y:S01]  /*0a20*/  IMAD R15, R26, R9, R15 ;  /* 0x000000091a0f7224 */ /* 0x000fe200078e020f */
[----:B------:R-:W-:Y:S01]  /*0a30*/  IABS R36, R4 ;  /* 0x0000000400247213 */ /* 0x000fe20000000000 */
[----:B------:R-:W-:Y:S01]  /*0a40*/  IMAD.HI.U32 R6, R7, R5, R6 ;  /* 0x0000000507067227 */ /* 0x000fe200078e0006 */
[----:B------:R-:W-:-:S02]  /*0a50*/  SHF.R.S32.HI R5, RZ, 0x1f, R58 ;  /* 0x0000001fff057819 */ /* 0x000fc4000001143a */
[----:B------:R-:W-:Y:S02]  /*0a60*/  ISETP.GT.U32.AND P1, PT, R26, R15, PT ;  /* 0x0000000f1a00720c */ /* 0x000fe40003f24070 */
[----:B------:R-:W-:Y:S01]  /*0a70*/  LEA.HI R58, R5, R58, RZ, 0x5 ;  /* 0x0000003a053a7211 */ /* 0x000fe200078f28ff */
[----:B------:R-:W-:Y:S01]  /*0a80*/  IMAD.HI.U32 R7, R6, R12, RZ ;  /* 0x0000000c06077227 */ /* 0x000fe200078e00ff */
[C---:B------:R-:W-:Y:S02]  /*0a90*/  LOP3.LUT R5, R4.reuse, 0x34, RZ, 0xfc, !PT ;  /* 0x0000003404057812 */ /* 0x040fe400078efcff */
[----:B------:R-:W-:Y:S01]  /*0aa0*/  LOP3.LUT R41, R4, 0x8, RZ, 0xfc, !PT ;  /* 0x0000000804297812 */ /* 0x000fe200078efcff */
[----:B------:R-:W-:Y:S01]  /*0ab0*/  IMAD.HI.U32 R8, R6, R13, RZ ;  /* 0x0000000d06087227 */ /* 0x000fe200078e00ff */
[----:B------:R-:W-:Y:S02]  /*0ac0*/  ISETP.GE.AND P5, PT, R5, RZ, PT ;  /* 0x000000ff0500720c */ /* 0x000fe40003fa6270 */
[----:B------:R-:W-:Y:S01]  /*0ad0*/  LOP3.LUT R42, R4, 0x4, RZ, 0xfc, !PT ;  /* 0x00000004042a7812 */ /* 0x000fe200078efcff */
[----:B------:R-:W-:Y:S01]  /*0ae0*/  IMAD.MOV R7, RZ, RZ, -R7 ;  /* 0x000000ffff077224 */ /* 0x000fe200078e0a07 */
[----:B------:R-:W-:Y:S01]  /*0af0*/  SHF.R.S32.HI R58, RZ, 0x5, R58 ;  /* 0x00000005ff3a7819 */ /* 0x000fe2000001143a */
[----:B------:R-:W-:-:S02]  /*0b00*/  @!P1 IMAD.IADD R15, R15, 0x1, -R26 ;  /* 0x000000010f0f9824 */ /* 0x000fc400078e0a1a */
[----:B------:R-:W-:Y:S02]  /*0b10*/  IMAD.MOV R14, RZ, RZ, -R8 ;  /* 0x000000ffff0e7224 */ /* 0x000fe400078e0a08 */
[C---:B------:R-:W-:Y:S01]  /*0b20*/  IMAD R8, R3.reuse, R7, R12 ;  /* 0x0000000703087224 */ /* 0x040fe200078e020c */
[----:B------:R-:W-:Y:S01]  /*0b30*/  ISETP.GT.U32.AND P1, PT, R26, R15, PT ;  /* 0x0000000f1a00720c */ /* 0x000fe20003f24070 */
[----:B------:R-:W-:Y:S01]  /*0b40*/  IMAD R12, R3, R14, R13 ;  /* 0x0000000e030c7224 */ /* 0x000fe200078e020d */
[----:B------:R-:W-:Y:S01]  /*0b50*/  LOP3.LUT R7, R4, 0x30, RZ, 0xfc, !PT ;  /* 0x0000003004077812 */ /* 0x000fe200078efcff */
[C---:B------:R-:W-:Y:S01]  /*0b60*/  IMAD.HI.U32 R9, R6.reuse, R19, RZ ;  /* 0x0000001306097227 */ /* 0x040fe200078e00ff */
[----:B------:R-:W-:Y:S02]  /*0b70*/  IABS R14, R5 ;  /* 0x00000005000e7213 */ /* 0x000fe40000000000 */
[----:B------:R-:W-:Y:S01]  /*0b80*/  IABS R17, R7 ;  /* 0x0000000700117213 */ /* 0x000fe20000000000 */
[----:B------:R-:W-:Y:S01]  /*0b90*/  IMAD.HI.U32 R13, R6, R21, RZ ;  /* 0x00000015060d7227 */ /* 0x000fe200078e00ff */
[----:B------:R-:W-:-:S03]  /*0ba0*/  ISETP.GE.AND P4, PT, R7, RZ, PT ;  /* 0x000000ff0700720c */ /* 0x000fc60003f86270 */
[----:B------:R-:W-:-:S04]  /*0bb0*/  IMAD.HI.U32 R5, R6, R14, RZ ;  /* 0x0000000e06057227 */ /* 0x000fc800078e00ff */
[----:B------:R-:W-:-:S04]  /*0bc0*/  IMAD.HI.U32 R7, R6, R17, RZ ;  /* 0x0000001106077227 */ /* 0x000fc800078e00ff */
[----:B------:R-:W-:Y:S02]  /*0bd0*/  IMAD.MOV R16, RZ, RZ, -R5 ;  /* 0x000000ffff107224 */ /* 0x000fe400078e0a05 */
[----:B------:R-:W-:Y:S01]  /*0be0*/  @!P1 IMAD.IADD R15, R15, 0x1, -R26 ;  /* 0x000000010f0f9824 */ /* 0x000fe200078e0a1a */
[C---:B------:R-:W-:Y:S01]  /*0bf0*/  ISETP.GT.U32.AND P1, PT, R3.reuse, R8, PT ;  /* 0x000000080300720c */ /* 0x040fe20003f24070 */
[----:B------:R-:W-:Y:S02]  /*0c00*/  IMAD.MOV R18, RZ, RZ, -R7 ;  /* 0x000000ffff127224 */ /* 0x000fe400078e0a07 */
[C---:B------:R-:W-:Y:S02]  /*0c10*/  IMAD R14, R3.reuse, R16, R14 ;  /* 0x00000010030e7224 */ /* 0x040fe400078e020e */
[----:B------:R-:W-:Y:S02]  /*0c20*/  IMAD R16, R3, R18, R17 ;  /* 0x0000001203107224 */ /* 0x000fe400078e0211 */
[----:B------:R-:W-:Y:S01]  /*0c30*/  IMAD.MOV.U32 R17, RZ, RZ, R15 ;  /* 0x000000ffff117224 */ /* 0x000fe200078e000f */
[----:B------:R-:W-:Y:S01]  /*0c40*/  IABS R15, R33 ;  /* 0x00000021000f7213 */ /* 0x000fe20000000000 */
[----:B------:R-:W-:-:S02]  /*0c50*/  IMAD.MOV R20, RZ, RZ, -R9 ;  /* 0x000000ffff147224 */ /* 0x000fc400078e0a09 */
[----:B------:R-:W-:Y:S01]  /*0c60*/  @!P6 IMAD.MOV R17, RZ, RZ, -R17 ;  /* 0x000000ffff11e224 */ /* 0x000fe200078e0a11 */
[C---:B------:R-:W-:Y:S01]  /*0c70*/  ISETP.GT.U32.AND P6, PT, R3.reuse, R12, PT ;  /* 0x0000000c0300720c */ /* 0x040fe20003fc4070 */
[----:B------:R-:W-:Y:S01]  /*0c80*/  @!P1 IMAD.IADD R8, R8, 0x1, -R3 ;  /* 0x0000000108089824 */ /* 0x000fe200078e0a03 */
[----:B------:R-:W-:Y:S01]  /*0c90*/  @!P2 LOP3.LUT R17, RZ, R10, RZ, 0x33, !PT ;  /* 0x0000000aff11a212 */ /* 0x000fe200078e33ff */
[----:B------:R-:W-:Y:S01]  /*0ca0*/  IMAD.MOV R22, RZ, RZ, -R13 ;  /* 0x000000ffff167224 */ /* 0x000fe200078e0a0d */
[----:B------:R-:W-:Y:S01]  /*0cb0*/  ISETP.GT.U32.AND P2, PT, R3, R14, PT ;  /* 0x0000000e0300720c */ /* 0x000fe20003f44070 */
[----:B------:R-:W-:Y:S01]  /*0cc0*/  VIADD R7, R25, 0x1c ;  /* 0x0000001c19077836 */ /* 0x000fe20000000000 */
[C---:B------:R-:W-:Y:S01]  /*0cd0*/  ISETP.GT.U32.AND P1, PT, R3.reuse, R8, PT ;  /* 0x000000080300720c */ /* 0x040fe20003f24070 */
[----:B------:R-:W-:Y:S01]  /*0ce0*/  IMAD R18, R3, R20, R19 ;  /* 0x0000001403127224 */ /* 0x000fe200078e0213 */
[----:B------:R-:W-:Y:S01]  /*0cf0*/  IABS R25, R42 ;  /* 0x0000002a00197213 */ /* 0x000fe20000000000 */
[----:B------:R-:W-:Y:S01]  /*0d00*/  IMAD.HI.U32 R5, R6, R23, RZ ;  /* 0x0000001706057227 */ /* 0x000fe200078e00ff */
[----:B------:R-:W-:-:S03]  /*0d10*/  IABS R19, R7 ;  /* 0x0000000700137213 */ /* 0x000fc60000000000 */
[----:B------:R-:W-:Y:S02]  /*0d20*/  @!P6 IMAD.IADD R12, R12, 0x1, -R3 ;  /* 0x000000010c0ce824 */ /* 0x000fe400078e0a03 */
[C---:B------:R-:W-:Y:S01]  /*0d30*/  IMAD R20, R3.reuse, R22, R21 ;  /* 0x0000001603147224 */ /* 0x040fe200078e0215 */
[----:B------:R-:W-:Y:S01]  /*0d40*/  IABS R21, R35 ;  /* 0x0000002300157213 */ /* 0x000fe20000000000 */
[----:B------:R-:W-:Y:S01]  /*0d50*/  IMAD.MOV R24, RZ, RZ, -R5 ;  /* 0x000000ffff187224 */ /* 0x000fe200078e0a05 */
[C---:B------:R-:W-:Y:S01]  /*0d60*/  ISETP.GT.U32.AND P6, PT, R3.reuse, R12, PT ;  /* 0x0000000c0300720c */ /* 0x040fe20003fc4070 */
[--C-:B------:R-:W-:Y:S01]  /*0d70*/  @!P1 IMAD.IADD R8, R8, 0x1, -R3.reuse ;  /* 0x0000000108089824 */ /* 0x100fe200078e0a03 */
[C---:B------:R-:W-:Y:S01]  /*0d80*/  ISETP.GT.U32.AND P1, PT, R3.reuse, R16, PT ;  /* 0x000000100300720c */ /* 0x040fe20003f24070 */
[----:B------:R-:W-:Y:S01]  /*0d90*/  @!P2 IMAD.IADD R14, R14, 0x1, -R3 ;  /* 0x000000010e0ea824 */ /* 0x000fe200078e0a03 */
[----:B------:R-:W-:Y:S01]  /*0da0*/  ISETP.GT.U32.AND P2, PT, R3, R20, PT ;  /* 0x000000140300720c */ /* 0x000fe20003f44070 */
[----:B------:R-:W-:-:S04]  /*0db0*/  IMAD.HI.U32 R5, R6, R15, RZ ;  /* 0x0000000f06057227 */ /* 0x000fc800078e00ff */
[----:B------:R-:W-:-:S04]  /*0dc0*/  IMAD.HI.U32 R9, R6, R19, RZ ;  /* 0x0000001306097227 */ /* 0x000fc800078e00ff */
[----:B------:R-:W-:Y:S01]  /*0dd0*/  IMAD R22, R3, R24, R23 ;  /* 0x0000001803167224 */ /* 0x000fe200078e0217 */
[----:B------:R-:W-:Y:S01]  /*0de0*/  IABS R23, R37 ;  /* 0x0000002500177213 */ /* 0x000fe20000000000 */
[----:B------:R-:W-:-:S04]  /*0df0*/  IMAD.HI.U32 R10, R6, R21, RZ ;  /* 0x00000015060a7227 */ /* 0x000fc800078e00ff */
[----:B------:R-:W-:Y:S02]  /*0e00*/  IMAD.MOV R24, RZ, RZ, -R5 ;  /* 0x000000ffff187224 */ /* 0x000fe400078e0a05 */
[----:B------:R-:W-:Y:S02]  /*0e10*/  IMAD.MOV R26, RZ, RZ, -R9 ;  /* 0x000000ffff1a7224 */ /* 0x000fe400078e0a09 */
[----:B------:R-:W-:Y:S02]  /*0e20*/  IMAD.MOV R28, RZ, RZ, -R10 ;  /* 0x000000ffff1c7224 */ /* 0x000fe400078e0a0a */
[C---:B------:R-:W-:Y:S02]  /*0e30*/  IMAD R10, R3.reuse, R24, R15 ;  /* 0x00000018030a7224 */ /* 0x040fe400078e020f */
[C---:B------:R-:W-:Y:S01]  /*0e40*/  IMAD R24, R3.reuse, R26, R19 ;  /* 0x0000001a03187224 */ /* 0x040fe200078e0213 */
[----:B------:R-:W-:Y:S01]  /*0e50*/  IABS R19, R39 ;  /* 0x0000002700137213 */ /* 0x000fe20000000000 */
[--C-:B------:R-:W-:Y:S01]  /*0e60*/  @!P6 IMAD.IADD R12, R12, 0x1, -R3.reuse ;  /* 0x000000010c0ce824 */ /* 0x100fe200078e0a03 */
[C---:B------:R-:W-:Y:S01]  /*0e70*/  ISETP.GT.U32.AND P6, PT, R3.reuse, R18, PT ;  /* 0x000000120300720c */ /* 0x040fe20003fc4070 */
[--C-:B------:R-:W-:Y:S01]  /*0e80*/  @!P1 IMAD.IADD R16, R16, 0x1, -R3.reuse ;  /* 0x0000000110109824 */ /* 0x100fe200078e0a03 */
[C---:B------:R-:W-:Y:S01]  /*0e90*/  ISETP.GT.U32.AND P1, PT, R3.reuse, R22, PT ;  /* 0x000000160300720c */ /* 0x040fe20003f24070 */
[----:B------:R-:W-:Y:S01]  /*0ea0*/  @!P2 IMAD.IADD R20, R20, 0x1, -R3 ;  /* 0x000000011414a824 */ /* 0x000fe200078e0a03 */
[C---:B------:R-:W-:Y:S01]  /*0eb0*/  ISETP.GT.U32.AND P2, PT, R3.reuse, R24, PT ;  /* 0x000000180300720c */ /* 0x040fe20003f44070 */
[----:B------:R-:W-:Y:S01]  /*0ec0*/  IMAD R26, R3, R28, R21 ;  /* 0x0000001c031a7224 */ /* 0x000fe200078e0215 */
[----:B------:R-:W-:Y:S01]  /*0ed0*/  IABS R21, R40 ;  /* 0x0000002800157213 */ /* 0x000fe20000000000 */
[----:B------:R-:W-:-:S04]  /*0ee0*/  IMAD.HI.U32 R13, R6, R23, RZ ;  /* 0x00000017060d7227 */ /* 0x000fc800078e00ff */
[----:B------:R-:W-:Y:S02]  /*0ef0*/  IMAD.MOV R30, RZ, RZ, -R13 ;  /* 0x000000ffff1e7224 */ /* 0x000fe400078e0a0d */
[--C-:B------:R-:W-:Y:S01]  /*0f00*/  @!P6 IMAD.IADD R18, R18, 0x1, -R3.reuse ;  /* 0x000000011212e824 */ /* 0x100fe200078e0a03 */
[C---:B------:R-:W-:Y:S01]  /*0f10*/  ISETP.GT.U32.AND P6, PT, R3.reuse, R10, PT ;  /* 0x0000000a0300720c */ /* 0x040fe20003fc4070 */
[--C-:B------:R-:W-:Y:S01]  /*0f20*/  @!P1 IMAD.IADD R22, R22, 0x1, -R3.reuse ;  /* 0x0000000116169824 */ /* 0x100fe200078e0a03 */
[C---:B------:R-:W-:Y:S01]  /*0f30*/  ISETP.GT.U32.AND P1, PT, R3.reuse, R26, PT ;  /* 0x0000001a0300720c */ /* 0x040fe20003f24070 */
[----:B------:R-:W-:Y:S01]  /*0f40*/  @!P2 IMAD.IADD R24, R24, 0x1, -R3 ;  /* 0x000000011818a824 */ /* 0x000fe200078e0a03 */
[C---:B------:R-:W-:Y:S01]  /*0f50*/  ISETP.GT.U32.AND P2, PT, R3.reuse, R16, PT ;  /* 0x000000100300720c */ /* 0x040fe20003f44070 */
[----:B------:R-:W-:Y:S01]  /*0f60*/  @!P0 IMAD.MOV R8, RZ, RZ, -R8 ;  /* 0x000000ffff088224 */ /* 0x000fe200078e0a08 */
[C---:B------:R-:W-:Y:S01]  /*0f70*/  ISETP.GT.U32.AND P0, PT, R3.reuse, R22, PT ;  /* 0x000000160300720c */ /* 0x040fe20003f04070 */
[----:B------:R-:W-:Y:S01]  /*0f80*/  IMAD R28, R3, R30, R23 ;  /* 0x0000001e031c7224 */ /* 0x000fe200078e0217 */
[----:B------:R-:W-:Y:S01]  /*0f90*/  IABS R23, R41 ;  /* 0x0000002900177213 */ /* 0x000fe20000000000 */
[----:B------:R-:W-:-:S04]  /*0fa0*/  IMAD.HI.U32 R5, R6, R19, RZ ;  /* 0x0000001306057227 */ /* 0x000fc800078e00ff */
[--C-:B------:R-:W-:Y:S01]  /*0fb0*/  @!P6 IMAD.IADD R10, R10, 0x1, -R3.reuse ;  /* 0x000000010a0ae824 */ /* 0x100fe200078e0a03 */
[C---:B------:R-:W-:Y:S01]  /*0fc0*/  ISETP.GT.U32.AND P6, PT, R3.reuse, R14, PT ;  /* 0x0000000e0300720c */ /* 0x040fe20003fc4070 */
[--C-:B------:R-:W-:Y:S01]  /*0fd0*/  @!P1 IMAD.IADD R26, R26, 0x1, -R3.reuse ;  /* 0x000000011a1a9824 */ /* 0x100fe200078e0a03 */
[C---:B------:R-:W-:Y:S01]  /*0fe0*/  ISETP.GT.U32.AND P1, PT, R3.reuse, R18, PT ;  /* 0x000000120300720c */ /* 0x040fe20003f24070 */
[----:B------:R-:W-:Y:S01]  /*0ff0*/  @!P2 IMAD.IADD R16, R16, 0x1, -R3 ;  /* 0x000000011010a824 */ /* 0x000fe200078e0a03 */
[----:B------:R-:W-:Y:S01]  /*1000*/  ISETP.GT.U32.AND P2, PT, R3, R20, PT ;  /* 0x000000140300720c */ /* 0x000fe20003f44070 */
[----:B------:R-:W-:-:S04]  /*1010*/  IMAD.HI.U32 R9, R6, R21, RZ ;  /* 0x0000001506097227 */ /* 0x000fc800078e00ff */
[----:B------:R-:W-:-:S04]  /*1020*/  IMAD.HI.U32 R15, R6, R36, RZ ;  /* 0x00000024060f7227 */ /* 0x000fc800078e00ff */
[----:B------:R-:W-:Y:S02]  /*1030*/  IMAD.MOV R30, RZ, RZ, -R5 ;  /* 0x000000ffff1e7224 */ /* 0x000fe400078e0a05 */
[----:B------:R-:W-:Y:S02]  /*1040*/  IMAD.MOV R32, RZ, RZ, -R9 ;  /* 0x000000ffff207224 */ /* 0x000fe400078e0a09 */
[----:B------:R-:W-:Y:S02]  /*1050*/  IMAD.MOV R15, RZ, RZ, -R15 ;  /* 0x000000ffff0f7224 */ /* 0x000fe400078e0a0f */
[----:B------:R-:W-:-:S04]  /*1060*/  IMAD.HI.U32 R13, R6, R23, RZ ;  /* 0x00000017060d7227 */ /* 0x000fc800078e00ff */
[----:B------:R-:W-:-:S04]  /*1070*/  IMAD.HI.U32 R5, R6, R25, RZ ;  /* 0x0000001906057227 */ /* 0x000fc800078e00ff */
[C---:B------:R-:W-:Y:S01]  /*1080*/  IMAD R6, R3.reuse, R30, R19 ;  /* 0x0000001e03067224 */ /* 0x040fe200078e0213 */
[C---:B------:R-:W-:Y:S01]  /*1090*/  LOP3.LUT R19, R66.reuse, 0x14, RZ, 0xfc, !PT ;  /* 0x0000001442137812 */ /* 0x040fe200078efcff */
[C---:B------:R-:W-:Y:S01]  /*10a0*/  IMAD R30, R3.reuse, R32, R21 ;  /* 0x00000020031e7224 */ /* 0x040fe200078e0215 */
[C---:B------:R-:W-:Y:S01]  /*10b0*/  LOP3.LUT R21, R66.reuse, 0x18, RZ, 0xfc, !PT ;  /* 0x0000001842157812 */ /* 0x040fe200078efcff */
[C---:B------:R-:W-:Y:S01]  /*10c0*/  IMAD R36, R3.reuse, R15, R36 ;  /* 0x0000000f03247224 */ /* 0x040fe200078e0224 */
[----:B------:R-:W-:Y:S01]  /*10d0*/  LOP3.LUT R15, R66, 0xa, RZ, 0xfc, !PT ;  /* 0x0000000a420f7812 */ /* 0x000fe200078efcff */
[----:B------:R-:W-:Y:S01]  /*10e0*/  @!P6 IMAD.IADD R14, R14, 0x1, -R3 ;  /* 0x000000010e0ee824 */ /* 0x000fe200078e0a03 */
[C---:B------:R-:W-:Y:S01]  /*10f0*/  ISETP.GT.U32.AND P6, PT, R3.reuse, R24, PT ;  /* 0x000000180300720c */ /* 0x040fe20003fc4070 */
[----:B------:R-:W-:Y:S01]  /*1100*/  @!P4 IMAD.MOV R16, RZ, RZ, -R16 ;  /* 0x000000ffff10c224 */ /* 0x000fe200078e0a10 */
[C---:B------:R-:W-:Y:S01]  /*1110*/  ISETP.GT.U32.AND P4, PT, R3.reuse, R28, PT ;  /* 0x0000001c0300720c */ /* 0x040fe20003f84070 */
[----:B------:R-:W-:Y:S01]  /*1120*/  IMAD.MOV R34, RZ, RZ, -R13 ;  /* 0x000000ffff227224 */ /* 0x000fe200078e0a0d */
[----:B------:R-:W-:Y:S01]  /*1130*/  LOP3.LUT R13, R66, 0x6, RZ, 0xfc, !PT ;  /* 0x00000006420d7812 */ /* 0x000fe200078efcff */
[----:B------:R-:W-:Y:S01]  /*1140*/  @!P3 IMAD.MOV R12, RZ, RZ, -R12 ;  /* 0x000000ffff0cb224 */ /* 0x000fe200078e0a0c */
[C---:B------:R-:W-:Y:S01]  /*1150*/  ISETP.GT.U32.AND P3, PT, R3.reuse, R10, PT ;  /* 0x0000000a0300720c */ /* 0x040fe20003f64070 */
[----:B------:R-:W-:Y:S01]  /*1160*/  @!P5 IMAD.MOV R14, RZ, RZ, -R14 ;  /* 0x000000ffff0ed224 */ /* 0x000fe200078e0a0e */
[C---:B------:R-:W-:Y:S01]  /*1170*/  ISETP.GT.U32.AND P5, PT, R3.reuse, R26, PT ;  /* 0x0000001a0300720c */ /* 0x040fe20003fa4070 */
[--C-:B------:R-:W-:Y:S01]  /*1180*/  @!P1 IMAD.IADD R18, R18, 0x1, -R3.reuse ;  /* 0x0000000112129824 */ /* 0x100fe200078e0a03 */
[C---:B------:R-:W-:Y:S01]  /*1190*/  ISETP.GT.U32.AND P1, PT, R3.reuse, R6, PT ;  /* 0x000000060300720c */ /* 0x040fe20003f24070 */
[--C-:B------:R-:W-:Y:S01]  /*11a0*/  @!P2 IMAD.IADD R20, R20, 0x1, -R3.reuse ;  /* 0x000000011414a824 */ /* 0x100fe200078e0a03 */
[C---:B------:R-:W-:Y:S01]  /*11b0*/  ISETP.GT.U32.AND P2, PT, R3.reuse, R30, PT ;  /* 0x0000001e0300720c */ /* 0x040fe20003f44070 */
[----:B------:R-:W-:Y:S01]  /*11c0*/  @!P0 IMAD.IADD R22, R22, 0x1, -R3 ;  /* 0x0000000116168824 */ /* 0x000fe200078e0a03 */
[C---:B------:R-:W-:Y:S01]  /*11d0*/  ISETP.GT.U32.AND P0, PT, R3.reuse, R36, PT ;  /* 0x000000240300720c */ /* 0x040fe20003f04070 */
[----:B------:R-:W-:Y:S01]  /*11e0*/  IMAD R32, R3, R34, R23 ;  /* 0x0000002203207224 */ /* 0x000fe200078e0217 */
[----:B------:R-:W-:Y:S01]  /*11f0*/  LOP3.LUT R23, R66, 0x1c, RZ, 0xfc, !PT ;  /* 0x0000001c42177812 */ /* 0x000fe200078efcff */
[----:B------:R-:W-:-:S02]  /*1200*/  IMAD.MOV R34, RZ, RZ, -R5 ;  /* 0x000000ffff227224 */ /* 0x000fc400078e0a05 */
[----:B------:R-:W-:Y:S01]  /*1210*/  @!P6 IMAD.IADD R24, R24, 0x1, -R3 ;  /* 0x000000011818e824 */ /* 0x000fe200078e0a03 */
[C---:B------:R-:W-:Y:S01]  /*1220*/  ISETP.GT.U32.AND P6, PT, R3.reuse, R32, PT ;  /* 0x000000200300720c */ /* 0x040fe20003fc4070 */
[C---:B------:R-:W-:Y:S02]  /*1230*/  IMAD R34, R3.reuse, R34, R25 ;  /* 0x0000002203227224 */ /* 0x040fe400078e0219 */
[--C-:B------:R-:W-:Y:S02]  /*1240*/  @!P4 IMAD.IADD R28, R28, 0x1, -R3.reuse ;  /* 0x000000011c1cc824 */ /* 0x100fe400078e0a03 */
[--C-:B------:R-:W-:Y:S01]  /*1250*/  @!P3 IMAD.IADD R10, R10, 0x1, -R3.reuse ;  /* 0x000000010a0ab824 */ /* 0x100fe200078e0a03 */
[----:B------:R-:W-:Y:S01]  /*1260*/  ISETP.GT.U32.AND P4, PT, R3, R34, PT ;  /* 0x000000220300720c */ /* 0x000fe20003f84070 */
[--C-:B------:R-:W-:Y:S01]  /*1270*/  @!P5 IMAD.IADD R26, R26, 0x1, -R3.reuse ;  /* 0x000000011a1ad824 */ /* 0x100fe200078e0a03 */
[----:B------:R-:W-:Y:S01]  /*1280*/  ISETP.GE.AND P3, PT, R7, RZ, PT ;  /* 0x000000ff0700720c */ /* 0x000fe20003f66270 */
        /* <DEDUP_REMOVED lines=8> */
[----:B------:R-:W-:Y:S01]  /*1310*/  IMAD.SHL.U32 R5, R0, 0x20, RZ ;  /* 0x0000002000057824 */ /* 0x000fe200078e00ff */
[----:B------:R-:W-:Y:S01]  /*1320*/  ISETP.GE.AND P6, PT, R35, RZ, PT ;  /* 0x000000ff2300720c */ /* 0x000fe20003fc6270 */
[--C-:B------:R-:W-:Y:S01]  /*1330*/  @!P4 IMAD.IADD R34, R34, 0x1, -R3.reuse ;  /* 0x000000012222c824 */ /* 0x100fe200078e0a03 */
[----:B------:R-:W-:Y:S01]  /*1340*/  ISETP.GT.U32.AND P4, PT, R3, R28, PT ;  /* 0x0000001c0300720c */ /* 0x000fe20003f84070 */
[----:B------:R-:W-:Y:S01]  /*1350*/  @!P3 IMAD.MOV R24, RZ, RZ, -R24 ;  /* 0x000000ffff18b224 */ /* 0x000fe200078e0a18 */
[----:B------:R-:W-:Y:S01]  /*1360*/  LOP3.LUT R5, R5, 0x760, RZ, 0xc0, !PT ;  /* 0x0000076005057812 */ /* 0x000fe200078ec0ff */
[----:B------:R-:W-:Y:S01]  /*1370*/  @!P5 IMAD.MOV R18, RZ, RZ, -R18 ;  /* 0x000000ffff12d224 */ /* 0x000fe200078e0a12 */
[C---:B------:R-:W-:Y:S01]  /*1380*/  ISETP.GT.U32.AND P5, PT, R3.reuse, R32, PT ;  /* 0x000000200300720c */ /* 0x040fe20003fa4070 */
[----:B------:R-:W-:Y:S01]  /*1390*/  @!P1 IMAD.MOV R20, RZ, RZ, -R20 ;  /* 0x000000ffff149224 */ /* 0x000fe200078e0a14 */
[C---:B------:R-:W-:Y:S01]  /*13a0*/  ISETP.GT.U32.AND P1, PT, R3.reuse, R6, PT ;  /* 0x000000060300720c */ /* 0x040fe20003f24070 */
[----:B------:R-:W-:Y:S01]  /*13b0*/  @!P2 IMAD.MOV R22, RZ, RZ, -R22 ;  /* 0x000000ffff16a224 */ /* 0x000fe200078e0a16 */
[C---:B------:R-:W-:Y:S01]  /*13c0*/  ISETP.GT.U32.AND P2, PT, R3.reuse, R30, PT ;  /* 0x0000001e0300720c */ /* 0x040fe20003f44070 */
[----:B------:R-:W-:Y:S01]  /*13d0*/  @!P0 IMAD.MOV R10, RZ, RZ, -R10 ;  /* 0x000000ffff0a8224 */ /* 0x000fe200078e0a0a */
[C---:B------:R-:W-:Y:S01]  /*13e0*/  ISETP.GT.U32.AND P0, PT, R3.reuse, R36, PT ;  /* 0x000000240300720c */ /* 0x040fe20003f04070 */
[----:B------:R-:W-:Y:S01]  /*13f0*/  @!P6 IMAD.MOV R26, RZ, RZ, -R26 ;  /* 0x000000ffff1ae224 */ /* 0x000fe200078e0a1a */
[----:B------:R-:W-:Y:S01]  /*1400*/  ISETP.GT.U32.AND P3, PT, R3, R34, PT ;  /* 0x000000220300720c */ /* 0x000fe20003f64070 */
[--C-:B------:R-:W-:Y:S01]  /*1410*/  @!P4 IMAD.IADD R28, R28, 0x1, -R3.reuse ;  /* 0x000000011c1cc824 */ /* 0x100fe200078e0a03 */
[----:B------:R-:W-:Y:S01]  /*1420*/  ISETP.GE.AND P4, PT, R37, RZ, PT ;  /* 0x000000ff2500720c */ /* 0x000fe20003f86270 */
[----:B------:R-:W-:Y:S01]  /*1430*/  IMAD R17, R17, UR5, RZ ;  /* 0x0000000511117c24 */ /* 0x000fe2000f8e02ff */
        /* <DEDUP_REMOVED lines=9> */
[----:B------:R-:W-:Y:S01]  /*14d0*/  @!P3 IMAD.IADD R34, R34, 0x1, -R3 ;  /* 0x000000012222b824 */ /* 0x000fe200078e0a03 */
[----:B------:R-:W-:Y:S01]  /*14e0*/  ISETP.NE.AND P3, PT, R11, RZ, PT ;  /* 0x000000ff0b00720c */ /* 0x000fe20003f65270 */
[----:B------:R-:W0:Y:S01]  /*14f0*/  LDC R3, c[0x0][0x238] ;  /* 0x00008e00ff037b82 */ /* 0x000e220000000800 */
[----:B------:R-:W-:Y:S01]  /*1500*/  LOP3.LUT R11, RZ, R11, RZ, 0x33, !PT ;  /* 0x0000000bff0b7212 */ /* 0x000fe200078e33ff */
[----:B------:R-:W-:Y:S01]  /*1510*/  @!P4 IMAD.MOV R28, RZ, RZ, -R28 ;  /* 0x000000ffff1cc224 */ /* 0x000fe200078e0a1c */
[----:B------:R-:W-:Y:S01]  /*1520*/  LOP3.LUT R7, R5, 0x90, R38, 0xf8, !PT ;  /* 0x0000009005077812 */ /* 0x000fe200078ef826 */
[----:B------:R-:W-:Y:S01]  /*1530*/  @!P5 IMAD.MOV R34, RZ, RZ, -R34 ;  /* 0x000000ffff22d224 */ /* 0x000fe200078e0a22 */
[C---:B------:R-:W-:Y:S01]  /*1540*/  SEL R14, R11.reuse, R14, !P3 ;  /* 0x0000000e0b0e7207 */ /* 0x040fe20005800000 */
[----:B------:R-:W-:Y:S01]  /*1550*/  @!P1 IMAD.MOV R6, RZ, RZ, -R6 ;  /* 0x000000ffff069224 */ /* 0x000fe200078e0a06 */
[C---:B------:R-:W-:Y:S01]  /*1560*/  SEL R12, R11.reuse, R12, !P3 ;  /* 0x0000000c0b0c7207 */ /* 0x040fe20005800000 */
[----:B------:R-:W-:Y:S01]  /*1570*/  @!P2 IMAD.MOV R30, RZ, RZ, -R30 ;  /* 0x000000ffff1ea224 */ /* 0x000fe200078e0a1e */
[C---:B------:R-:W-:Y:S01]  /*1580*/  SEL R26, R11.reuse, R26, !P3 ;  /* 0x0000001a0b1a7207 */ /* 0x040fe20005800000 */
[----:B------:R-:W-:Y:S01]  /*1590*/  IMAD R14, R14, UR4, RZ ;  /* 0x000000040e0e7c24 */ /* 0x000fe2000f8e02ff */
[C---:B------:R-:W-:Y:S01]  /*15a0*/  SEL R8, R11.reuse, R8, !P3 ;  /* 0x000000080b087207 */ /* 0x040fe20005800000 */
[----:B------:R-:W-:Y:S01]  /*15b0*/  @!P0 IMAD.MOV R32, RZ, RZ, -R32 ;  /* 0x000000ffff208224 */ /* 0x000fe200078e0a20 */
[C---:B------:R-:W-:Y:S01]  /*15c0*/  SEL R24, R11.reuse, R24, !P3 ;  /* 0x000000180b187207 */ /* 0x040fe20005800000 */
[----:B------:R-:W-:Y:S01]  /*15d0*/  @!P6 IMAD.MOV R36, RZ, RZ, -R36 ;  /* 0x000000ffff24e224 */ /* 0x000fe200078e0a24 */
[----:B------:R-:W-:Y:S01]  /*15e0*/  SHF.R.S32.HI R103, RZ, 0x1f, R14 ;  /* 0x0000001fff677819 */ /* 0x000fe2000001140e */
[----:B------:R-:W-:Y:S01]  /*15f0*/  IMAD R12, R12, UR4, RZ ;  /* 0x000000040c0c7c24 */ /* 0x000fe2000f8e02ff */
[----:B------:R-:W-:Y:S01]  /*1600*/  IADD3 R79, P1, R14, UR14, RZ ;  /* 0x0000000e0e4f7c10 */ /* 0x000fe2000ff3e0ff */
[----:B------:R-:W-:Y:S01]  /*1610*/  IMAD R26, R26, UR4, RZ ;  /* 0x000000041a1a7c24 */ /* 0x000fe2000f8e02ff */
[C---:B------:R-:W-:Y:S01]  /*1620*/  SEL R16, R11.reuse, R16, !P3 ;  /* 0x000000100b107207 */ /* 0x040fe20005800000 */
        /* <DEDUP_REMOVED lines=19> */
[----:B------:R-:W-:Y:S01]  /*1760*/  SEL R11, R11, R36, !P3 ;  /* 0x000000240b0b7207 */ /* 0x000fe20005800000 */
[----:B------:R-:W-:Y:S01]  /*1770*/  IMAD R32, R32, UR4, RZ ;  /* 0x0000000420207c24 */ /* 0x000fe2000f8e02ff */
[----:B------:R-:W-:Y:S01]  /*1780*/  SHF.R.S32.HI R99, RZ, 0x1f, R12 ;  /* 0x0000001fff637819 */ /* 0x000fe2000001140c */
[----:B------:R-:W-:Y:S01]  /*1790*/  IMAD R34, R34, UR4, RZ ;  /* 0x0000000422227c24 */ /* 0x000fe2000f8e02ff */
[----:B------:R-:W-:Y:S01]  /*17a0*/  IADD3 R77, P2, R12, UR14, RZ ;  /* 0x0000000e0c4d7c10 */ /* 0x000fe2000ff5e0ff */
[----:B------:R-:W-:Y:S01]  /*17b0*/  IMAD R11, R11, UR4, RZ ;  /* 0x000000040b0b7c24 */ /* 0x000fe2000f8e02ff */
[----:B------:R-:W-:Y:S01]  /*17c0*/  IADD3.X R103, R103, UR15, RZ, P1, !PT ;  /* 0x0000000f67677c10 */ /* 0x000fe20008ffe4ff */
[----:B------:R-:W-:Y:S01]  /*17d0*/  UIADD3 UR5, UR8, 0x800, URZ ;  /* 0x0000080008057890 */ /* 0x000fe2000fffe03f */
[----:B------:R-:W-:Y:S01]  /*17e0*/  SHF.R.S32.HI R72, RZ, 0x1f, R26 ;  /* 0x0000001fff487819 */ /* 0x000fe2000001141a */
[----:B------:R-:W-:Y:S01]  /*17f0*/  USHF.R.U32.HI UR4, URZ, 0x4, UR8 ;  /* 0x000000043f047899 */ /* 0x000fe20008011608 */
[----:B------:R-:W-:Y:S01]  /*1800*/  IADD3 R105, P1, R26, UR14, RZ ;  /* 0x0000000e1a697c10 */ /* 0x000fe2000ff3e0ff */
[----:B------:R-:W-:Y:S01]  /*1810*/  USHF.R.U32.HI UR5, URZ, 0x4, UR5 ;  /* 0x000000043f057899 */ /* 0x000fe20008011605 */
[----:B------:R-:W-:Y:S01]  /*1820*/  SHF.R.S32.HI R95, RZ, 0x1f, R8 ;  /* 0x0000001fff5f7819 */ /* 0x000fe20000011408 */
[-C--:B0-----:R-:W-:Y:S01]  /*1830*/  IMAD R23, R23, R3.reuse, RZ ;  /* 0x0000000317177224 */ /* 0x081fe200078e02ff */
[----:B------:R-:W-:Y:S01]  /*1840*/  IADD3 R5, P3, R8, UR14, RZ ;  /* 0x0000000e08057c10 */ /* 0x000fe2000ff7e0ff */
[-C--:B------:R-:W-:Y:S01]  /*1850*/  IMAD R21, R21, R3.reuse, RZ ;  /* 0x0000000315157224 */ /* 0x080fe200078e02ff */
[----:B------:R-:W-:Y:S01]  /*1860*/  IADD3.X R99, R99, UR15, RZ, P2, !PT ;  /* 0x0000000f63637c10 */ /* 0x000fe200097fe4ff */
[-C--:B------:R-:W-:Y:S01]  /*1870*/  IMAD R19, R19, R3.reuse, RZ ;  /* 0x0000000313137224 */ /* 0x080fe200078e02ff */
[----:B------:R-:W-:Y:S01]  /*1880*/  SHF.R.S32.HI R68, RZ, 0x1f, R24 ;  /* 0x0000001fff447819 */ /* 0x000fe20000011418 */
[-C--:B------:R-:W-:Y:S01]  /*1890*/  IMAD R15, R15, R3.reuse, RZ ;  /* 0x000000030f0f7224 */ /* 0x080fe200078e02ff */
[----:B------:R-:W-:Y:S01]  /*18a0*/  IADD3 R101, P2, R24, UR14, RZ ;  /* 0x0000000e18657c10 */ /* 0x000fe2000ff5e0ff */
[-C--:B------:R-:W-:Y:S01]  /*18b0*/  IMAD R13, R13, R3.reuse, RZ ;  /* 0x000000030d0d7224 */ /* 0x080fe200078e02ff */
[----:B------:R-:W-:Y:S01]  /*18c0*/  IADD3.X R72, R72, UR15, RZ, P1, !PT ;  /* 0x0000000f48487c10 */ /* 0x000fe20008ffe4ff */
[-C--:B------:R-:W-:Y:S01]  /*18d0*/  IMAD R9, R64, R3.reuse, RZ ;  /* 0x0000000340097224 */ /* 0x080fe200078e02ff */
[----:B------:R-:W-:Y:S01]  /*18e0*/  IADD3 R73, P1, R17, UR12, RZ ;  /* 0x0000000c11497c10 */ /* 0x000fe2000ff3e0ff */
[----:B------:R-:W-:Y:S01]  /*18f0*/  IMAD R8, R62, R3, RZ ;  /* 0x000000033e087224 */ /* 0x000fe200078e02ff */
[----:B------:R-:W-:-:S02]  /*1900*/  IADD3.X R95, R95, UR15, RZ, P3, !PT ;  /* 0x0000000f5f5f7c10 */ /* 0x000fc40009ffe4ff */
[----:B------:R-:W-:Y:S02]  /*1910*/  CS2R R24, SRZ ;  /* 0x0000000000187805 */ /* 0x000fe4000001ff00 */
[----:B------:R-:W-:Y:S02]  /*1920*/  SHF.R.S32.HI R107, RZ, 0x1f, R16 ;  /* 0x0000001fff6b7819 */ /* 0x000fe40000011410 */
[----:B------:R-:W-:Y:S02]  /*1930*/  CS2R R26, SRZ ;  /* 0x00000000001a7805 */ /* 0x000fe4000001ff00 */
[----:B------:R-:W-:Y:S02]  /*1940*/  IADD3 R81, P0, R16, UR14, RZ ;  /* 0x0000000e10517c10 */ /* 0x000fe4000ff1e0ff */
[----:B------:R-:W-:Y:S02]  /*1950*/  CS2R R36, SRZ ;  /* 0x0000000000247805 */ /* 0x000fe4000001ff00 */
[----:B------:R-:W-:-:S02]  /*1960*/  SHF.R.S32.HI R111, RZ, 0x1f, R18 ;  /* 0x0000001fff6f7819 */ /* 0x000fc40000011412 */
[----:B------:R-:W-:Y:S02]  /*1970*/  CS2R R38, SRZ ;  /* 0x0000000000267805 */ /* 0x000fe4000001ff00 */
[----:B------:R-:W-:Y:S02]  /*1980*/  IADD3 R83, P4, R18, UR14, RZ ;  /* 0x0000000e12537c10 */ /* 0x000fe4000ff9e0ff */
[----:B------:R-:W-:Y:S02]  /*1990*/  CS2R R40, SRZ ;  /* 0x0000000000287805 */ /* 0x000fe4000001ff00 */
[----:B------:R-:W-:Y:S02]  /*19a0*/  SHF.R.S32.HI R115, RZ, 0x1f, R20 ;  /* 0x0000001fff737819 */ /* 0x000fe40000011414 */
[----:B------:R-:W-:Y:S02]  /*19b0*/  CS2R R42, SRZ ;  /* 0x00000000002a7805 */ /* 0x000fe4000001ff00 */
[----:B------:R-:W-:Y:S01]  /*19c0*/  IADD3 R85, P6, R20, UR14, RZ ;  /* 0x0000000e14557c10 */ /* 0x000fe2000ffde0ff */
[----:B------:R-:W-:Y:S01]  /*19d0*/  USHF.L.U32 UR12, UR6, 0x5, URZ ;  /* 0x00000005060c7899 */ /* 0x000fe2000800063f */
[----:B------:R-:W-:Y:S01]  /*19e0*/  SHF.R.S32.HI R119, RZ, 0x1f, R22 ;  /* 0x0000001fff777819 */ /* 0x000fe20000011416 */
[----:B------:R-:W-:Y:S01]  /*19f0*/  USGXT.U32 UR4, UR4, 0xe ;  /* 0x0000000e0404789a */ /* 0x000fe20008000000 */
[----:B------:R-:W-:Y:S01]  /*1a00*/  IADD3 R87, P5, R22, UR14, RZ ;  /* 0x0000000e16577c10 */ /* 0x000fe2000ffbe0ff */
[----:B------:R-:W-:Y:S01]  /*1a10*/  USGXT.U32 UR6, UR5, 0xe ;  /* 0x0000000e0506789a */ /* 0x000fe20008000000 */
[----:B------:R-:W-:-:S02]  /*1a20*/  SHF.R.S32.HI R123, RZ, 0x1f, R10 ;  /* 0x0000001fff7b7819 */ /* 0x000fc4000001140a */
[----:B------:R-:W-:Y:S01]  /*1a30*/  IADD3 R97, P3, R10, UR14, RZ ;  /* 0x0000000e0a617c10 */ /* 0x000fe2000ff7e0ff */
[----:B------:R-:W-:Y:S01]  /*1a40*/  IMAD.SHL.U32 R10, R3, 0x20, RZ ;  /* 0x00000020030a7824 */ /* 0x000fe200078e00ff */
[----:B------:R-:W-:Y:S02]  /*1a50*/  IADD3.X R68, R68, UR15, RZ, P2, !PT ;  /* 0x0000000f44447c10 */ /* 0x000fe400097fe4ff */
[----:B------:R-:W-:Y:S02]  /*1a60*/  SHF.R.S32.HI R61, RZ, 0x1f, R11 ;  /* 0x0000001fff3d7819 */ /* 0x000fe4000001140b */
[----:B------:R-:W-:Y:S02]  /*1a70*/  IADD3 R70, P2, R11, UR14, RZ ;  /* 0x0000000e0b467c10 */ /* 0x000fe4000ff5e0ff */
[----:B------:R-:W-:Y:S02]  /*1a80*/  LEA.HI.X.SX32 R59, R17, UR13, 0x1, P1 ;  /* 0x0000000d113b7c11 */ /* 0x000fe400088f0eff */
[----:B------:R-:W-:-:S02]  /*1a90*/  LOP3.LUT R22, R66, 0x1a, RZ, 0xfc, !PT ;  /* 0x0000001a42167812 */ /* 0x000fc400078efcff */
[C---:B------:R-:W-:Y:S02]  /*1aa0*/  LOP3.LUT R20, R66.reuse, 0x16, RZ, 0xfc, !PT ;  /* 0x0000001642147812 */ /* 0x040fe400078efcff */
[----:B------:R-:W-:Y:S01]  /*1ab0*/  LOP3.LUT R18, R66, 0x12, RZ, 0xfc, !PT ;  /* 0x0000001242127812 */ /* 0x000fe200078efcff */
[-C--:B------:R-:W-:Y:S01]  /*1ac0*/  IMAD R22, R22, R3.reuse, RZ ;  /* 0x0000000316167224 */ /* 0x080fe200078e02ff */
[----:B------:R-:W-:Y:S01]  /*1ad0*/  LOP3.LUT R17, R66, 0x10, RZ, 0xfc, !PT ;  /* 0x0000001042117812 */ /* 0x000fe200078efcff */
[-C--:B------:R-:W-:Y:S01]  /*1ae0*/  IMAD R20, R20, R3.reuse, RZ ;  /* 0x0000000314147224 */ /* 0x080fe200078e02ff */
[----:B------:R-:W-:Y:S01]  /*1af0*/  LOP3.LUT R16, R66, 0xc, RZ, 0xfc, !PT ;  /* 0x0000000c42107812 */ /* 0x000fe200078efcff */
[-C--:B------:R-:W-:Y:S01]  /*1b00*/  IMAD R18, R18, R3.reuse, RZ ;  /* 0x0000000312127224 */ /* 0x080fe200078e02ff */
[C---:B------:R-:W-:Y:S01]  /*1b10*/  LOP3.LUT R14, R66.reuse, 0x8, RZ, 0xfc, !PT ;  /* 0x00000008420e7812 */ /* 0x040fe200078efcff */
[-C--:B------:R-:W-:Y:S01]  /*1b20*/  IMAD R17, R17, R3.reuse, RZ ;  /* 0x0000000311117224 */ /* 0x080fe200078e02ff */
[----:B------:R-:W-:Y:S01]  /*1b30*/  LOP3.LUT R12, R66, 0x4, RZ, 0xfc, !PT ;  /* 0x00000004420c7812 */ /* 0x000fe200078efcff */
[-C--:B------:R-:W-:Y:S01]  /*1b40*/  IMAD R16, R16, R3.reuse, RZ ;  /* 0x0000000310107224 */ /* 0x080fe200078e02ff */
[----:B------:R-:W-:Y:S01]  /*1b50*/  LOP3.LUT R11, R66, 0x2, RZ, 0xfc, !PT ;  /* 0x00000002420b7812 */ /* 0x000fe200078efcff */
[-C--:B------:R-:W-:Y:S01]  /*1b60*/  IMAD R14, R14, R3.reuse, RZ ;  /* 0x000000030e0e7224 */ /* 0x080fe200078e02ff */
[----:B------:R-:W-:Y:S01]  /*1b70*/  IADD3.X R107, R107, UR15, RZ, P0, !PT ;  /* 0x0000000f6b6b7c10 */ /* 0x000fe200087fe4ff */
[-C--:B------:R-:W-:Y:S01]  /*1b80*/  IMAD R12, R12, R3.reuse, RZ ;  /* 0x000000030c0c7224 */ /* 0x080fe200078e02ff */
[----:B------:R-:W-:Y:S01]  /*1b90*/  IADD3.X R111, R111, UR15, RZ, P4, !PT ;  /* 0x0000000f6f6f7c10 */ /* 0x000fe2000a7fe4ff */
[----:B------:R-:W-:Y:S01]  /*1ba0*/  IMAD R11, R11, R3, RZ ;  /* 0x000000030b0b7224 */ /* 0x000fe200078e02ff */
[----:B------:R-:W-:-:S02]  /*1bb0*/  IADD3.X R115, R115, UR15, RZ, P6, !PT ;  /* 0x0000000f73737c10 */ /* 0x000fc4000b7fe4ff */
[----:B------:R-:W-:Y:S02]  /*1bc0*/  IADD3.X R119, R119, UR15, RZ, P5, !PT ;  /* 0x0000000f77777c10 */ /* 0x000fe4000affe4ff */
[----:B------:R-:W-:Y:S02]  /*1bd0*/  IADD3.X R123, R123, UR15, RZ, P3, !PT ;  /* 0x0000000f7b7b7c10 */ /* 0x000fe40009ffe4ff */
[----:B------:R-:W-:Y:S02]  /*1be0*/  SHF.R.S32.HI R71, RZ, 0x1f, R28 ;  /* 0x0000001fff477819 */ /* 0x000fe4000001141c */
[----:B------:R-:W-:Y:S02]  /*1bf0*/  IADD3 R109, P0, R28, UR14, RZ ;  /* 0x0000000e1c6d7c10 */ /* 0x000fe4000ff1e0ff */
[----:B------:R-:W-:Y:S02]  /*1c00*/  CS2R R28, SRZ ;  /* 0x00000000001c7805 */ /* 0x000fe4000001ff00 */
[----:B------:R-:W-:-:S02]  /*1c10*/  SHF.R.S32.HI R69, RZ, 0x1f, R6 ;  /* 0x0000001fff457819 */ /* 0x000fc40000011406 */
[----:B------:R-:W-:Y:S01]  /*1c20*/  IADD3 R113, P4, R6, UR14, RZ ;  /* 0x0000000e06717c10 */ /* 0x000fe2000ff9e0ff */
[----:B------:R-:W-:Y:S01]  /*1c30*/  IMAD R6, R66, R3, RZ ;  /* 0x0000000342067224 */ /* 0x000fe200078e02ff */
[----:B------:R-:W-:Y:S02]  /*1c40*/  SHF.R.S32.HI R67, RZ, 0x1f, R30 ;  /* 0x0000001fff437819 */ /* 0x000fe4000001141e */
[----:B------:R-:W-:Y:S02]  /*1c50*/  IADD3 R117, P6, R30, UR14, RZ ;  /* 0x0000000e1e757c10 */ /* 0x000fe4000ffde0ff */
[----:B------:R-:W-:Y:S02]  /*1c60*/  CS2R R30, SRZ ;  /* 0x00000000001e7805 */ /* 0x000fe4000001ff00 */
[----:B------:R-:W-:Y:S02]  /*1c70*/  SHF.R.S32.HI R65, RZ, 0x1f, R32 ;  /* 0x0000001fff417819 */ /* 0x000fe40000011420 */
[----:B------:R-:W-:-:S02]  /*1c80*/  IADD3 R121, P5, R32, UR14, RZ ;  /* 0x0000000e20797c10 */ /* 0x000fc4000ffbe0ff */
[----:B------:R-:W-:Y:S02]  /*1c90*/  CS2R R32, SRZ ;  /* 0x0000000000207805 */ /* 0x000fe4000001ff00 */
[----:B------:R-:W-:Y:S02]  /*1ca0*/  SHF.R.S32.HI R63, RZ, 0x1f, R34 ;  /* 0x0000001fff3f7819 */ /* 0x000fe40000011422 */
[----:B------:R-:W-:Y:S02]  /*1cb0*/  IADD3 R125, P3, R34, UR14, RZ ;  /* 0x0000000e227d7c10 */ /* 0x000fe4000ff7e0ff */
[----:B------:R-:W-:Y:S02]  /*1cc0*/  CS2R R34, SRZ ;  /* 0x0000000000227805 */ /* 0x000fe4000001ff00 */
[----:B------:R-:W-:Y:S02]  /*1cd0*/  LOP3.LUT R7, R7, R66, RZ, 0xfc, !PT ;  /* 0x0000004207077212 */ /* 0x000fe400078efcff */
[----:B------:R-:W-:-:S02]  /*1ce0*/  IADD3.X R71, R71, UR15, RZ, P0, !PT ;  /* 0x0000000f47477c10 */ /* 0x000fc400087fe4ff */
[----:B------:R-:W-:Y:S02]  /*1cf0*/  IADD3.X R69, R69, UR15, RZ, P4, !PT ;  /* 0x0000000f45457c10 */ /* 0x000fe4000a7fe4ff */
[----:B------:R-:W-:Y:S02]  /*1d00*/  IADD3.X R67, R67, UR15, RZ, P6, !PT ;  /* 0x0000000f43437c10 */ /* 0x000fe4000b7fe4ff */
[----:B------:R-:W-:Y:S02]  /*1d10*/  IADD3.X R65, R65, UR15, RZ, P5, !PT ;  /* 0x0000000f41417c10 */ /* 0x000fe4000affe4ff */
[----:B------:R-:W-:Y:S02]  /*1d20*/  IADD3.X R63, R63, UR15, RZ, P3, !PT ;  /* 0x0000000f3f3f7c10 */ /* 0x000fe40009ffe4ff */
[----:B------:R-:W-:Y:S02]  /*1d30*/  IADD3.X R61, R61, UR15, RZ, P2, !PT ;  /* 0x0000000f3d3d7c10 */ /* 0x000fe400097fe4ff */
[----:B------:R-:W-:-:S02]  /*1d40*/  SHF.R.S32.HI R4, RZ, 0x1f, R56 ;  /* 0x0000001fff047819 */ /* 0x000fc40000011438 */
[----:B------:R-:W-:-:S07]  /*1d50*/  LOP3.LUT R3, R7, 0x10, RZ, 0x3c, !PT ;  /* 0x0000001007037812 */ /* 0x000fce00078e3cff */
.L_x_1:
[----:B------:R-:W-:Y:S02]  /*1d60*/  ISETP.GE.AND P0, PT, R66, UR9, PT ;  /* 0x0000000942007c0c */ /* 0x000fe4000bf06270 */
[----:B------:R-:W-:Y:S02]  /*1d70*/  IADD3 R92, P1, R6, R73, RZ ;  /* 0x00000049065c7210 */ /* 0x000fe40007f3e0ff */
[----:B------:R-:W-:Y:S02]  /*1d80*/  LOP3.LUT R74, R66, 0x2, RZ, 0xfc, !PT ;  /* 0x00000002424a7812 */ /* 0x000fe400078efcff */
[----:B------:R-:W-:Y:S02]  /*1d90*/  PRMT R108, RZ, 0x7610, R108 ;  /* 0x00007610ff6c7816 */ /* 0x000fe4000000006c */
[----:B------:R-:W-:Y:S02]  /*1da0*/  LEA.HI.X.SX32 R93, R6, R59, 0x1, P1 ;  /* 0x0000003b065d7211 */ /* 0x000fe400008f0eff */
[----:B------:R-:W-:-:S02]  /*1db0*/  ISETP.GE.AND P1, PT, R74, UR9, PT ;  /* 0x000000094a007c0c */ /* 0x000fc4000bf26270 */
[----:B------:R-:W-:Y:S01]  /*1dc0*/  LOP3.LUT R74, R66, 0x4, RZ, 0xfc, !PT ;  /* 0x00000004424a7812 */ /* 0x000fe200078efcff */
[----:B------:R0:W2:Y:S01]  /*1dd0*/  @!P0 LDG.E.U8 R108, desc[UR10][R92.64] ;  /* 0x0000000a5c6c8981 */ /* 0x0000a2000c1e1100 */
[C---:B------:R-:W-:Y:S02]  /*1de0*/  IADD3 R90, P0, R11.reuse, R73, RZ ;  /* 0x000000490b5a7210 */ /* 0x040fe40007f1e0ff */
[----:B------:R-:W-:Y:S02]  /*1df0*/  ISETP.GE.AND P2, PT, R74, UR9, PT ;  /* 0x000000094a007c0c */ /* 0x000fe4000bf46270 */
[----:B------:R-:W-:Y:S02]  /*1e00*/  PRMT R110, RZ, 0x7610, R110 ;  /* 0x00007610ff6e7816 */ /* 0x000fe4000000006e */
[----:B------:R-:W-:Y:S02]  /*1e10*/  LEA.HI.X.SX32 R91, R11, R59, 0x1, P0 ;  /* 0x0000003b0b5b7211 */ /* 0x000fe400000f0eff */
[----:B------:R-:W-:-:S02]  /*1e20*/  IADD3 R88, P0, R12, R73, RZ ;  /* 0x000000490c587210 */ /* 0x000fc40007f1e0ff */
[----:B------:R-:W-:Y:S01]  /*1e30*/  LOP3.LUT R74, R66, 0x6, RZ, 0xfc, !PT ;  /* 0x00000006424a7812 */ /* 0x000fe200078efcff */
[----:B------:R1:W3:Y:S01]  /*1e40*/  @!P1 LDG.E.U8 R110, desc[UR10][R90.64] ;  /* 0x0000000a5a6e9981 */ /* 0x0002e2000c1e1100 */
[----:B------:R-:W-:Y:S02]  /*1e50*/  PRMT R112, RZ, 0x7610, R112 ;  /* 0x00007610ff707816 */ /* 0x000fe40000000070 */
[----:B------:R-:W-:Y:S02]  /*1e60*/  LEA.HI.X.SX32 R89, R12, R59, 0x1, P0 ;  /* 0x0000003b0c597211 */ /* 0x000fe400000f0eff */
[----:B------:R-:W-:Y:S02]  /*1e70*/  ISETP.GE.AND P1, PT, R74, UR9, PT ;  /* 0x000000094a007c0c */ /* 0x000fe4000bf26270 */
[----:B------:R-:W-:Y:S01]  /*1e80*/  LOP3.LUT R74, R66, 0x8, RZ, 0xfc, !PT ;  /* 0x00000008424a7812 */ /* 0x000fe200078efcff */
[----:B------:R4:W5:Y:S01]  /*1e90*/  @!P2 LDG.E.U8 R112, desc[UR10][R88.64] ;  /* 0x0000000a5870a981 */ /* 0x000962000c1e1100 */
[----:B0-----:R-:W-:-:S02]  /*1ea0*/  IADD3 R92, P0, R13, R73, RZ ;  /* 0x000000490d5c7210 */ /* 0x001fc40007f1e0ff */
[----:B------:R-:W-:Y:S02]  /*1eb0*/  ISETP.GE.AND P2, PT, R74, UR9, PT ;  /* 0x000000094a007c0c */ /* 0x000fe4000bf46270 */
[----:B------:R-:W-:Y:S02]  /*1ec0*/  PRMT R114, RZ, 0x7610, R114 ;  /* 0x00007610ff727816 */ /* 0x000fe40000000072 */
[----:B------:R-:W-:Y:S02]  /*1ed0*/  LEA.HI.X.SX32 R93, R13, R59, 0x1, P0 ;  /* 0x0000003b0d5d7211 */ /* 0x000fe400000f0eff */
[----:B-1----:R-:W-:Y:S02]  /*1ee0*/  IADD3 R90, P0, R14, R73, RZ ;  /* 0x000000490e5a7210 */ /* 0x002fe40007f1e0ff */
[----:B------:R-:W-:Y:S01]  /*1ef0*/  LOP3.LUT R74, R66, 0xa, RZ, 0xfc, !PT ;  /* 0x0000000a424a7812 */ /* 0x000fe200078efcff */
[----:B------:R0:W5:Y:S01]  /*1f00*/  @!P1 LDG.E.U8 R114, desc[UR10][R92.64] ;  /* 0x0000000a5c729981 */ /* 0x000162000c1e1100 */
[----:B------:R-:W-:-:S02]  /*1f10*/  PRMT R116, RZ, 0x7610, R116 ;  /* 0x00007610ff747816 */ /* 0x000fc40000000074 */
[----:B------:R-:W-:Y:S02]  /*1f20*/  LEA.HI.X.SX32 R91, R14, R59, 0x1, P0 ;  /* 0x0000003b0e5b7211 */ /* 0x000fe400000f0eff */
[----:B------:R-:W-:Y:S02]  /*1f30*/  ISETP.GE.AND P1, PT, R74, UR9, PT ;  /* 0x000000094a007c0c */ /* 0x000fe4000bf26270 */
[----:B------:R-:W-:Y:S01]  /*1f40*/  LOP3.LUT R74, R66, 0xc, RZ, 0xfc, !PT ;  /* 0x0000000c424a7812 */ /* 0x000fe200078efcff */
[----:B------:R1:W5:Y:S01]  /*1f50*/  @!P2 LDG.E.U8 R116, desc[UR10][R90.64] ;  /* 0x0000000a5a74a981 */ /* 0x000362000c1e1100 */
[C---:B----4-:R-:W-:Y:S02]  /*1f60*/  IADD3 R88, P0, R15.reuse, R73, RZ ;  /* 0x000000490f587210 */ /* 0x050fe40007f1e0ff */
[----:B------:R-:W-:Y:S02]  /*1f70*/  ISETP.GE.AND P2, PT, R74, UR9, PT ;  /* 0x000000094a007c0c */ /* 0x000fe4000bf46270 */
[----:B------:R-:W-:-:S02]  /*1f80*/  LEA.HI.X.SX32 R89, R15, R59, 0x1, P0 ;  /* 0x0000003b0f597211 */ /* 0x000fc400000f0eff */
[C---:B0-----:R-:W-:Y:S02]  /*1f90*/  IADD3 R92, P0, R16.reuse, R73, RZ ;  /* 0x00000049105c7210 */ /* 0x041fe40007f1e0ff */
[----:B------:R-:W-:Y:S02]  /*1fa0*/  PRMT R124, RZ, 0x7610, R124 ;  /* 0x00007610ff7c7816 */ /* 0x000fe4000000007c */
[----:B------:R-:W-:Y:S02]  /*1fb0*/  LEA.HI.X.SX32 R93, R16, R59, 0x1, P0 ;  /* 0x0000003b105d7211 */ /* 0x000fe400000f0eff */
[----:B------:R-:W-:-:S03]  /*1fc0*/  PRMT R120, RZ, 0x7610, R120 ;  /* 0x00007610ff787816 */ /* 0x000fc60000000078 */
[----:B------:R-:W4:Y:S04]  /*1fd0*/  @!P2 LDG.E.U8 R124, desc[UR10][R92.64] ;  /* 0x0000000a5c7ca981 */ /* 0x000f28000c1e1100 */
[----:B------:R0:W4:Y:S01]  /*1fe0*/  @!P1 LDG.E.U8 R120, desc[UR10][R88.64] ;  /* 0x0000000a58789981 */ /* 0x000122000c1e1100 */
[----:B------:R-:W-:Y:S02]  /*1ff0*/  LOP3.LUT R74, R66, 0x10, RZ, 0xfc, !PT ;  /* 0x00000010424a7812 */ /* 0x000fe400078efcff */
[----:B-1----:R-:W-:Y:S02]  /*2000*/  IADD3 R90, P0, R8, R73, RZ ;  /* 0x00000049085a7210 */ /* 0x002fe40007f1e0ff */
[----:B------:R-:W-:Y:S02]  /*2010*/  ISETP.GE.AND P1, PT, R62, UR9, PT ;  /* 0x000000093e007c0c */ /* 0x000fe4000bf26270 */
[----:B------:R-:W-:-:S02]  /*2020*/  ISETP.GE.AND P2, PT, R74, UR9, PT ;  /* 0x000000094a007c0c */ /* 0x000fc4000bf46270 */
[----:B------:R-:W-:Y:S02]  /*2030*/  LEA.HI.X.SX32 R91, R8, R59, 0x1, P0 ;  /* 0x0000003b085b7211 */ /* 0x000fe400000f0eff */
[----:B0-----:R-:W-:Y:S02]  /*2040*/  IADD3 R88, P0, R17, R73, RZ ;  /* 0x0000004911587210 */ /* 0x001fe40007f1e0ff */
[C---:B------:R-:W-:Y:S02]  /*2050*/  LOP3.LUT R74, R66.reuse, 0x12, RZ, 0xfc, !PT ;  /* 0x00000012424a7812 */ /* 0x040fe400078efcff */
[----:B------:R-:W-:Y:S02]  /*2060*/  LOP3.LUT R76, R66, 0x14, RZ, 0xfc, !PT ;  /* 0x00000014424c7812 */ /* 0x000fe400078efcff */
[----:B------:R-:W-:Y:S02]  /*2070*/  PRMT R122, RZ, 0x7610, R122 ;  /* 0x00007610ff7a7816 */ /* 0x000fe4000000007a */
[----:B------:R-:W-:-:S02]  /*2080*/  PRMT R118, RZ, 0x7610, R118 ;  /* 0x00007610ff767816 */ /* 0x000fc40000000076 */
[----:B------:R-:W-:Y:S02]  /*2090*/  LEA.HI.X.SX32 R89, R17, R59, 0x1, P0 ;  /* 0x0000003b11597211 */ /* 0x000fe400000f0eff */
[----:B------:R-:W-:Y:S01]  /*20a0*/  ISETP.GE.AND P3, PT, R74, UR9, PT ;  /* 0x000000094a007c0c */ /* 0x000fe2000bf66270 */
[----:B------:R0:W4:Y:S01]  /*20b0*/  @!P1 LDG.E.U8 R122, desc[UR10][R90.64] ;  /* 0x0000000a5a7a9981 */ /* 0x000122000c1e1100 */
[----:B------:R-:W-:Y:S02]  /*20c0*/  ISETP.GE.AND P4, PT, R76, UR9, PT ;  /* 0x000000094c007c0c */ /* 0x000fe4000bf86270 */
[C---:B------:R-:W-:Y:S01]  /*20d0*/  LOP3.LUT R74, R66.reuse, 0x16, RZ, 0xfc, !PT ;  /* 0x00000016424a7812 */ /* 0x040fe200078efcff */
[----:B------:R1:W4:Y:S01]  /*20e0*/  @!P2 LDG.E.U8 R118, desc[UR10][R88.64] ;  /* 0x0000000a5876a981 */ /* 0x000322000c1e1100 */
[----:B------:R-:W-:Y:S02]  /*20f0*/  LOP3.LUT R76, R66, 0x18, RZ, 0xfc, !PT ;  /* 0x00000018424c7812 */ /* 0x000fe400078efcff */
[----:B------:R-:W-:-:S02]  /*2100*/  ISETP.GE.AND P2, PT, R74, UR9, PT ;  /* 0x000000094a007c0c */ /* 0x000fc4000bf46270 */
[-C--:B0-----:R-:W-:Y:S02]  /*2110*/  IADD3 R90, P6, R18, R73.reuse, RZ ;  /* 0x00000049125a7210 */ /* 0x081fe40007fde0ff */
[----:B------:R-:W-:Y:S02]  /*2120*/  ISETP.GE.AND P1, PT, R76, UR9, PT ;  /* 0x000000094c007c0c */ /* 0x000fe4000bf26270 */
[----:B-1----:R-:W-:Y:S02]  /*2130*/  IADD3 R88, P5, R19, R73, RZ ;  /* 0x0000004913587210 */ /* 0x002fe40007fbe0ff */
[----:B------:R-:W-:Y:S02]  /*2140*/  PRMT R74, RZ, 0x7610, R74 ;  /* 0x00007610ff4a7816 */ /* 0x000fe4000000004a */
[----:B------:R-:W-:Y:S02]  /*2150*/  PRMT R76, RZ, 0x7610, R76 ;  /* 0x00007610ff4c7816 */ /* 0x000fe4000000004c */
[----:B------:R-:W-:-:S02]  /*2160*/  LOP3.LUT R78, R66, 0x1a, RZ, 0xfc, !PT ;  /* 0x0000001a424e7812 */ /* 0x000fc400078efcff */
[-C--:B------:R-:W-:Y:S02]  /*2170*/  LEA.HI.X.SX32 R91, R18, R59.reuse, 0x1, P6 ;  /* 0x0000003b125b7211 */ /* 0x080fe400030f0eff */
[----:B------:R-:W-:Y:S02]  /*2180*/  LEA.HI.X.SX32 R89, R19, R59, 0x1, P5 ;  /* 0x0000003b13597211 */ /* 0x000fe400028f0eff */
[----:B------:R-:W-:Y:S01]  /*2190*/  IADD3 R92, P6, R20, R73, RZ ;  /* 0x00000049145c7210 */ /* 0x000fe20007fde0ff */
[----:B------:R-:W4:Y:S01]  /*21a0*/  @!P3 LDG.E.U8 R74, desc[UR10][R90.64] ;  /* 0x0000000a5a4ab981 */ /* 0x000f22000c1e1100 */
[----:B------:R-:W-:Y:S02]  /*21b0*/  ISETP.GE.AND P0, PT, R78, UR9, PT ;  /* 0x000000094e007c0c */ /* 0x000fe4000bf06270 */
[----:B------:R-:W-:Y:S01]  /*21c0*/  PRMT R78, RZ, 0x7610, R78 ;  /* 0x00007610ff4e7816 */ /* 0x000fe2000000004e */
[----:B------:R0:W4:Y:S01]  /*21d0*/  @!P4 LDG.E.U8 R76, desc[UR10][R88.64] ;  /* 0x0000000a584cc981 */ /* 0x000122000c1e1100 */
[----:B------:R-:W-:-:S02]  /*21e0*/  LEA.HI.X.SX32 R93, R20, R59, 0x1, P6 ;  /* 0x0000003b145d7211 */ /* 0x000fc400030f0eff */
[----:B------:R-:W-:Y:S02]  /*21f0*/  PRMT R80, RZ, 0x7610, R80 ;  /* 0x00007610ff507816 */ /* 0x000fe40000000050 */
[----:B------:R-:W-:Y:S01]  /*2200*/  LOP3.LUT R82, R66, 0x1c, RZ, 0xfc, !PT ;  /* 0x0000001c42527812 */ /* 0x000fe200078efcff */
[----:B------:R1:W4:Y:S01]  /*2210*/  @!P2 LDG.E.U8 R78, desc[UR10][R92.64] ;  /* 0x0000000a5c4ea981 */ /* 0x000322000c1e1100 */
[CC--:B0-----:R-:W-:Y:S02]  /*2220*/  IADD3 R88, P3, R21.reuse, R73.reuse, RZ ;  /* 0x0000004915587210 */ /* 0x0c1fe40007f7e0ff */
[----:B------:R-:W-:Y:S02]  /*2230*/  IADD3 R90, P2, R22, R73, RZ ;  /* 0x00000049165a7210 */ /* 0x000fe40007f5e0ff */
[----:B------:R-:W-:Y:S02]  /*2240*/  LEA.HI.X.SX32 R89, R21, R59, 0x1, P3 ;  /* 0x0000003b15597211 */ /* 0x000fe400018f0eff */
[----:B------:R-:W-:-:S02]  /*2250*/  ISETP.GE.AND P3, PT, R82, UR9, PT ;  /* 0x0000000952007c0c */ /* 0x000fc4000bf66270 */
[----:B------:R-:W-:Y:S01]  /*2260*/  LEA.HI.X.SX32 R91, R22, R59, 0x1, P2 ;  /* 0x0000003b165b7211 */ /* 0x000fe200010f0eff */
[----:B------:R0:W4:Y:S01]  /*2270*/  @!P1 LDG.E.U8 R80, desc[UR10][R88.64] ;  /* 0x0000000a58509981 */ /* 0x000122000c1e1100 */
[----:B------:R-:W-:Y:S02]  /*2280*/  PRMT R82, RZ, 0x7610, R82 ;  /* 0x00007610ff527816 */ /* 0x000fe40000000052 */
[C---:B-1----:R-:W-:Y:S02]  /*2290*/  IADD3 R92, P1, R23.reuse, R73, RZ ;  /* 0x00000049175c7210 */ /* 0x042fe40007f3e0ff */
[----:B------:R-:W-:Y:S02]  /*22a0*/  ISETP.GE.AND P2, PT, R64, UR9, PT ;  /* 0x0000000940007c0c */ /* 0x000fe4000bf46270 */
[----:B------:R-:W-:Y:S01]  /*22b0*/  LOP3.LUT R86, R0, 0x1f, RZ, 0xc0, !PT ;  /* 0x0000001f00567812 */ /* 0x000fe200078ec0ff */
[----:B------:R1:W4:Y:S01]  /*22c0*/  @!P0 LDG.E.U8 R82, desc[UR10][R90.64] ;  /* 0x0000000a5a528981 */ /* 0x000322000c1e1100 */
[----:B------:R-:W-:-:S02]  /*22d0*/  LEA.HI.X.SX32 R93, R23, R59, 0x1, P1 ;  /* 0x0000003b175d7211 */ /* 0x000fc400008f0eff */
[C---:B0-----:R-:W-:Y:S02]  /*22e0*/  IADD3 R88, P1, R9.reuse, R73, RZ ;  /* 0x0000004909587210 */ /* 0x041fe40007f3e0ff */
[----:B------:R-:W-:Y:S02]  /*22f0*/  ISETP.GE.AND P0, PT, R86, UR9, PT ;  /* 0x0000000956007c0c */ /* 0x000fe4000bf06270 */
[----:B------:R-:W-:Y:S02]  /*2300*/  PRMT R84, RZ, 0x7610, R84 ;  /* 0x00007610ff547816 */ /* 0x000fe40000000054 */
[----:B------:R-:W-:Y:S02]  /*2310*/  PRMT R86, RZ, 0x7610, R86 ;  /* 0x00007610ff567816 */ /* 0x000fe40000000056 */
[----:B------:R-:W-:Y:S02]  /*2320*/  LEA.HI.X.SX32 R89, R9, R59, 0x1, P1 ;  /* 0x0000003b09597211 */ /* 0x000fe400008f0eff */
[----:B------:R0:W4:Y:S01]  /*2330*/  @!P3 LDG.E.U8 R84, desc[UR10][R92.64] ;  /* 0x0000000a5c54b981 */ /* 0x000122000c1e1100 */
[----:B------:R-:W-:-:S03]  /*2340*/  IADD3 RZ, P1, R56, R121, RZ ;  /* 0x0000007938ff7210 */ /* 0x000fc60007f3e0ff */
[----:B------:R0:W4:Y:S01]  /*2350*/  @!P2 LDG.E.U8 R86, desc[UR10][R88.64] ;  /* 0x0000000a5856a981 */ /* 0x000122000c1e1100 */
[----:B------:R-:W-:Y:S01]  /*2360*/  BAR.SYNC.DEFER_BLOCKING 0x0 ;  /* 0x0000000000007b1d */ /* 0x000fe20000010000 */
[----:B-1----:R-:W-:Y:S01]  /*2370*/  IMAD.X R91, R4, 0x1, R65, P1 ;  /* 0x00000001045b7824 */ /* 0x002fe200008e0641 */
[----:B------:R-:W-:-:S05]  /*2380*/  IADD3 RZ, P1, R56, R117, RZ ;  /* 0x0000007538ff7210 */ /* 0x000fca0007f3e0ff */
[----:B0-----:R-:W-:Y:S01]  /*2390*/  IMAD.X R93, R4, 0x1, R67, P1 ;  /* 0x00000001045d7824 */ /* 0x001fe200008e0643 */
[C---:B------:R-:W-:Y:S01]  /*23a0*/  IADD3 RZ, P1, R56.reuse, R113, RZ ;  /* 0x0000007138ff7210 */ /* 0x040fe20007f3e0ff */
[----:B------:R-:W-:Y:S01]  /*23b0*/  IMAD.IADD R90, R56, 0x1, R121 ;  /* 0x00000001385a7824 */ /* 0x000fe200078e0279 */
[----:B------:R-:W-:-:S03]  /*23c0*/  PRMT R94, RZ, 0x7610, R94 ;  /* 0x00007610ff5e7816 */ /* 0x000fc6000000005e */
[----:B------:R-:W-:Y:S01]  /*23d0*/  IMAD.X R89, R4, 0x1, R69, P1 ;  /* 0x0000000104597824 */ /* 0x000fe200008e0645 */
[C---:B------:R-:W-:Y:S01]  /*23e0*/  IADD3 RZ, P1, R56.reuse, R109, RZ ;  /* 0x0000006d38ff7210 */ /* 0x040fe20007f3e0ff */
[C---:B------:R-:W-:Y:S01]  /*23f0*/  IMAD.IADD R92, R56.reuse, 0x1, R117 ;  /* 0x00000001385c7824 */ /* 0x040fe200078e0275 */
[----:B------:R-:W-:Y:S01]  /*2400*/  PRMT R96, RZ, 0x7610, R96 ;  /* 0x00007610ff607816 */ /* 0x000fe20000000060 */
[----:B------:R-:W-:Y:S01]  /*2410*/  IMAD.IADD R88, R56, 0x1, R113 ;  /* 0x0000000138587824 */ /* 0x000fe200078e0271 */
[----:B------:R-:W-:Y:S01]  /*2420*/  PRMT R98, RZ, 0x7610, R98 ;  /* 0x00007610ff627816 */ /* 0x000fe20000000062 */
[----:B------:R0:W4:Y:S04]  /*2430*/  @!P0 LDG.E.U8 R94, desc[UR10][R90.64] ;  /* 0x0000000a5a5e8981 */ /* 0x000128000c1e1100 */
[----:B------:R1:W4:Y:S01]  /*2440*/  @!P0 LDG.E.U8 R96, desc[UR10][R92.64] ;  /* 0x0000000a5c608981 */ /* 0x000322000c1e1100 */
[----:B------:R-:W-:-:S03]  /*2450*/  PRMT R100, RZ, 0x7610, R100 ;  /* 0x00007610ff647816 */ /* 0x000fc60000000064 */
[----:B------:R1:W4:Y:S01]  /*2460*/  @!P0 LDG.E.U8 R98, desc[UR10][R88.64] ;  /* 0x0000000a58628981 */ /* 0x000322000c1e1100 */
[----:B0-----:R-:W-:Y:S01]  /*2470*/  IMAD.X R91, R4, 0x1, R71, P1 ;  /* 0x00000001045b7824 */ /* 0x001fe200008e0647 */
[----:B------:R-:W-:-:S05]  /*2480*/  IADD3 RZ, P1, R56, R105, RZ ;  /* 0x0000006938ff7210 */ /* 0x000fca0007f3e0ff */
[----:B-1----:R-:W-:Y:S01]  /*2490*/  IMAD.X R93, R4, 0x1, R72, P1 ;  /* 0x00000001045d7824 */ /* 0x002fe200008e0648 */
[C---:B------:R-:W-:Y:S01]  /*24a0*/  IADD3 RZ, P1, R56.reuse, R101, RZ ;  /* 0x0000006538ff7210 */ /* 0x040fe20007f3e0ff */
[----:B------:R-:W-:-:S04]  /*24b0*/  IMAD.IADD R90, R56, 0x1, R109 ;  /* 0x00000001385a7824 */ /* 0x000fc800078e026d */
[----:B------:R-:W-:Y:S01]  /*24c0*/  IMAD.X R89, R4, 0x1, R68, P1 ;  /* 0x0000000104597824 */ /* 0x000fe200008e0644 */
[C---:B------:R-:W-:Y:S01]  /*24d0*/  IADD3 RZ, P1, R56.reuse, R97, RZ ;  /* 0x0000006138ff7210 */ /* 0x040fe20007f3e0ff */
[----:B------:R0:W4:Y:S01]  /*24e0*/  @!P0 LDG.E.U8 R100, desc[UR10][R90.64] ;  /* 0x0000000a5a648981 */ /* 0x000122000c1e1100 */
[----:B------:R-:W-:Y:S01]  /*24f0*/  PRMT R102, RZ, 0x7610, R102 ;  /* 0x00007610ff667816 */ /* 0x000fe20000000066 */
[C---:B------:R-:W-:Y:S01]  /*2500*/  IMAD.IADD R92, R56.reuse, 0x1, R105 ;  /* 0x00000001385c7824 */ /* 0x040fe200078e0269 */
[----:B------:R-:W-:Y:S01]  /*2510*/  PRMT R104, RZ, 0x7610, R104 ;  /* 0x00007610ff687816 */ /* 0x000fe20000000068 */
[----:B------:R-:W-:-:S03]  /*2520*/  IMAD.IADD R88, R56, 0x1, R101 ;  /* 0x0000000138587824 */ /* 0x000fc600078e0265 */
[----:B------:R1:W4:Y:S01]  /*2530*/  @!P0 LDG.E.U8 R102, desc[UR10][R92.64] ;  /* 0x0000000a5c668981 */ /* 0x000322000c1e1100 */
[----:B0-----:R-:W-:Y:S01]  /*2540*/  IMAD.X R91, R4, 0x1, R123, P1 ;  /* 0x00000001045b7824 */ /* 0x001fe200008e067b */
[----:B------:R-:W-:Y:S02]  /*2550*/  IADD3 RZ, P1, R56, R87, RZ ;  /* 0x0000005738ff7210 */ /* 0x000fe40007f3e0ff */
[----:B------:R0:W4:Y:S03]  /*2560*/  @!P0 LDG.E.U8 R104, desc[UR10][R88.64] ;  /* 0x0000000a58688981 */ /* 0x000126000c1e1100 */
[----:B-1----:R-:W-:Y:S01]  /*2570*/  IMAD.X R93, R4, 0x1, R119, P1 ;  /* 0x00000001045d7824 */ /* 0x002fe200008e0677 */
[C---:B------:R-:W-:Y:S01]  /*2580*/  IADD3 RZ, P1, R56.reuse, R85, RZ ;  /* 0x0000005538ff7210 */ /* 0x040fe20007f3e0ff */
[----:B------:R-:W-:Y:S01]  /*2590*/  IMAD.IADD R90, R56, 0x1, R97 ;  /* 0x00000001385a7824 */ /* 0x000fe200078e0261 */
[----:B------:R-:W-:-:S03]  /*25a0*/  PRMT R106, RZ, 0x7610, R106 ;  /* 0x00007610ff6a7816 */ /* 0x000fc6000000006a */
[----:B0-----:R-:W-:Y:S01]  /*25b0*/  IMAD.X R89, R4, 0x1, R115, P1 ;  /* 0x0000000104597824 */ /* 0x001fe200008e0673 */
[C---:B------:R-:W-:Y:S01]  /*25c0*/  IADD3 RZ, P1, R56.reuse, R83, RZ ;  /* 0x0000005338ff7210 */ /* 0x040fe20007f3e0ff */
[C---:B------:R-:W-:Y:S01]  /*25d0*/  IMAD.IADD R92, R56.reuse, 0x1, R87 ;  /* 0x00000001385c7824 */ /* 0x040fe200078e0257 */
[----:B------:R0:W4:Y:S01]  /*25e0*/  @!P0 LDG.E.U8 R106, desc[UR10][R90.64] ;  /* 0x0000000a5a6a8981 */ /* 0x000122000c1e1100 */
[----:B------:R-:W-:Y:S02]  /*25f0*/  IMAD.IADD R88, R56, 0x1, R85 ;  /* 0x0000000138587824 */ /* 0x000fe400078e0255 */
[----:B0-----:R-:W-:Y:S01]  /*2600*/  IMAD.X R91, R4, 0x1, R111, P1 ;  /* 0x00000001045b7824 */ /* 0x001fe200008e066f */
[C---:B------:R-:W-:Y:S01]  /*2610*/  IADD3 RZ, P1, R56.reuse, R81, RZ ;  /* 0x0000005138ff7210 */ /* 0x040fe20007f3e0ff */
[----:B------:R-:W-:Y:S01]  /*2620*/  IMAD.IADD R90, R56, 0x1, R83 ;  /* 0x00000001385a7824 */ /* 0x000fe200078e0253 */
[----:B--2---:R0:W-:Y:S02]  /*2630*/  STS.U8 [R7+UR8], R108 ;  /* 0x0000006c07007988 */ /* 0x0041e40008000008 */
[----:B0-----:R-:W-:-:S02]  /*2640*/  PRMT R108, RZ, 0x7610, R108 ;  /* 0x00007610ff6c7816 */ /* 0x001fc4000000006c */
[----:B---3--:R0:W-:Y:S04]  /*2650*/  STS.U8 [R7+UR8+0x2], R110 ;  /* 0x0000026e07007988 */ /* 0x0081e80008000008 */
[----:B------:R1:W2:Y:S01]  /*2660*/  @!P0 LDG.E.U8 R108, desc[UR10][R92.64] ;  /* 0x0000000a5c6c8981 */ /* 0x0002a2000c1e1100 */
[----:B0-----:R-:W-:Y:S01]  /*2670*/  PRMT R110, RZ, 0x7610, R110 ;  /* 0x00007610ff6e7816 */ /* 0x001fe2000000006e */
[----:B-1----:R-:W-:Y:S01]  /*2680*/  IMAD.X R93, R4, 0x1, R107, P1 ;  /* 0x00000001045d7824 */ /* 0x002fe200008e066b */
[C---:B------:R-:W-:Y:S01]  /*2690*/  IADD3 RZ, P1, R56.reuse, R79, RZ ;  /* 0x0000004f38ff7210 */ /* 0x040fe20007f3e0ff */
[----:B-----5:R0:W-:Y:S01]  /*26a0*/  STS.U8 [R7+UR8+0x4], R112 ;  /* 0x0000047007007988 */ /* 0x0201e20008000008 */
[----:B------:R-:W-:-:S03]  /*26b0*/  IMAD.IADD R92, R56, 0x1, R81 ;  /* 0x00000001385c7824 */ /* 0x000fc600078e0251 */
[----:B------:R1:W3:Y:S04]  /*26c0*/  @!P0 LDG.E.U8 R110, desc[UR10][R88.64] ;  /* 0x0000000a586e8981 */ /* 0x0002e8000c1e1100 */
[----:B------:R5:W-:Y:S01]  /*26d0*/  STS.U8 [R7+UR8+0x6], R114 ;  /* 0x0000067207007988 */ /* 0x000be20008000008 */
[----:B0-----:R-:W-:Y:S01]  /*26e0*/  PRMT R112, RZ, 0x7610, R112 ;  /* 0x00007610ff707816 */ /* 0x001fe20000000070 */
[----:B-1----:R-:W-:Y:S01]  /*26f0*/  IMAD.X R89, R4, 0x1, R103, P1 ;  /* 0x0000000104597824 */ /* 0x002fe200008e0667 */
[----:B------:R-:W-:-:S04]  /*2700*/  IADD3 RZ, P1, R56, R77, RZ ;  /* 0x0000004d38ff7210 */ /* 0x000fc80007f3e0ff */
[----:B------:R0:W2:Y:S01]  /*2710*/  @!P0 LDG.E.U8 R112, desc[UR10][R90.64] ;  /* 0x0000000a5a708981 */ /* 0x0000a2000c1e1100 */
[----:B-----5:R-:W-:-:S03]  /*2720*/  PRMT R114, RZ, 0x7610, R114 ;  /* 0x00007610ff727816 */ /* 0x020fc60000000072 */
[----:B------:R1:W-:Y:S01]  /*2730*/  STS.U8 [R7+UR8+0x8], R116 ;  /* 0x0000087407007988 */ /* 0x0003e20008000008 */
[----:B------:R-:W-:-:S03]  /*2740*/  IMAD.IADD R88, R56, 0x1, R79 ;  /* 0x0000000138587824 */ /* 0x000fc600078e024f */
[----:B------:R5:W2:Y:S01]  /*2750*/  @!P0 LDG.E.U8 R114, desc[UR10][R92.64] ;  /* 0x0000000a5c728981 */ /* 0x000aa2000c1e1100 */
[----:B0-----:R-:W-:Y:S01]  /*2760*/  IMAD.X R91, R4, 0x1, R99, P1 ;  /* 0x00000001045b7824 */ /* 0x001fe200008e0663 */
[----:B-1----:R-:W-:Y:S02]  /*2770*/  PRMT R116, RZ, 0x7610, R116 ;  /* 0x00007610ff747816 */ /* 0x002fe40000000074 */
[----:B-----5:R-:W-:-:S04]  /*2780*/  IADD3 R92, P1, R56, R125, RZ ;  /* 0x0000007d385c7210 */ /* 0x020fc80007f3e0ff */
[----:B------:R0:W5:Y:S01]  /*2790*/  @!P0 LDG.E.U8 R116, desc[UR10][R88.64] ;  /* 0x0000000a58748981 */ /* 0x000162000c1e1100 */
[----:B------:R-:W-:-:S03]  /*27a0*/  IMAD.X R93, R4, 0x1, R63, P1 ;  /* 0x00000001045d7824 */ /* 0x000fc600008e063f */
[----:B----4-:R1:W-:Y:S01]  /*27b0*/  STS.U8 [R7+UR8+0xc], R124 ;  /* 0x00000c7c07007988 */ /* 0x0103e20008000008 */
[C---:B------:R-:W-:Y:S01]  /*27c0*/  IMAD.IADD R90, R56.reuse, 0x1, R77 ;  /* 0x00000001385a7824 */ /* 0x040fe200078e024d */
[----:B0-----:R-:W-:Y:S02]  /*27d0*/  IADD3 R88, P1, R56, R70, RZ ;  /* 0x0000004638587210 */ /* 0x001fe40007f3e0ff */
[----:B------:R0:W-:Y:S01]  /*27e0*/  STS.U8 [R7+UR8+0xa], R120 ;  /* 0x00000a7807007988 */ /* 0x0001e20008000008 */
[----:B-1----:R-:W-:Y:S02]  /*27f0*/  PRMT R124, RZ, 0x7610, R124 ;  /* 0x00007610ff7c7816 */ /* 0x002fe4000000007c */
[----:B------:R-:W-:Y:S01]  /*2800*/  IMAD.X R89, R4, 0x1, R61, P1 ;  /* 0x0000000104597824 */ /* 0x000fe200008e063d */
[----:B------:R-:W-:-:S03]  /*2810*/  IADD3 RZ, P1, R56, R5, RZ ;  /* 0x0000000538ff7210 */ /* 0x000fc60007f3e0ff */
[----:B------:R1:W4:Y:S01]  /*2820*/  @!P0 LDG.E.U8 R124, desc[UR10][R92.64] ;  /* 0x0000000a5c7c8981 */ /* 0x000322000c1e1100 */
[----:B0-----:R-:W-:-:S06]  /*2830*/  PRMT R120, RZ, 0x7610, R120 ;  /* 0x00007610ff787816 */ /* 0x001fcc0000000078 */
[----:B------:R0:W5:Y:S01]  /*2840*/  @!P0 LDG.E.U8 R120, desc[UR10][R90.64] ;  /* 0x0000000a5a788981 */ /* 0x000162000c1e1100 */
[----:B-1----:R-:W-:Y:S02]  /*2850*/  PRMT R93, RZ, 0x7610, R93 ;  /* 0x00007610ff5d7816 */ /* 0x002fe4000000005d */
[----:B------:R-:W-:-:S04]  /*2860*/  PRMT R92, RZ, 0x7610, R92 ;  /* 0x00007610ff5c7816 */ /* 0x000fc8000000005c */
[----:B------:R-:W4:Y:S01]  /*2870*/  @!P0 LDG.E.U8 R93, desc[UR10][R88.64] ;  /* 0x0000000a585d8981 */ /* 0x000f22000c1e1100 */
[----:B0-----:R-:W-:Y:S02]  /*2880*/  IMAD.IADD R90, R56, 0x1, R5 ;  /* 0x00000001385a7824 */ /* 0x001fe400078e0205 */
[----:B------:R-:W-:-:S05]  /*2890*/  IMAD.X R91, R4, 0x1, R95, P1 ;  /* 0x00000001045b7824 */ /* 0x000fca00008e065f */
[----:B------:R-:W4:Y:S04]  /*28a0*/  @!P0 LDG.E.U8 R92, desc[UR10][R90.64] ;  /* 0x0000000a5a5c8981 */ /* 0x000f28000c1e1100 */
[----:B------:R0:W-:Y:S04]  /*28b0*/  STS.U8 [R7+UR8+0xe], R122 ;  /* 0x00000e7a07007988 */ /* 0x0001e80008000008 */
[----:B------:R0:W-:Y:S04]  /*28c0*/  STS.U8 [R3+UR8], R118 ;  /* 0x0000007603007988 */ /* 0x0001e80008000008 */
[----:B------:R0:W-:Y:S04]  /*28d0*/  STS.U8 [R3+UR8+0x2], R74 ;  /* 0x0000024a03007988 */ /* 0x0001e80008000008 */
        /* <DEDUP_REMOVED lines=9> */
[----:B------:R0:W-:Y:S01]  /*2970*/  STS.U8 [R60+UR8+0xc00], R106 ;  /* 0x000c006a3c007988 */ /* 0x0001e20008000008 */
[----:B------:R-:W-:Y:S01]  /*2980*/  UMOV UR5, 0xc0000010 ;  /* 0xc000001000057882 */ /* 0x000fe20000000000 */
[----:B------:R-:W-:-:S02]  /*2990*/  UMOV UR7, 0xc0000010 ;  /* 0xc000001000077882 */ /* 0x000fc40000000000 */
[----:B---3--:R0:W-:Y:S04]  /*29a0*/  STS.U8 [R60+UR8+0xd00], R110 ;  /* 0x000d006e3c007988 */ /* 0x0081e80008000008 */
[----:B--2---:R0:W-:Y:S04]  /*29b0*/  STS.U8 [R60+UR8+0xe00], R114 ;  /* 0x000e00723c007988 */ /* 0x0041e80008000008 */
[----:B-----5:R0:W-:Y:S04]  /*29c0*/  STS.U8 [R60+UR8+0xf00], R120 ;  /* 0x000f00783c007988 */ /* 0x0201e80008000008 */
[----:B----4-:R0:W-:Y:S04]  /*29d0*/  STS.U8 [R60+UR8+0x800], R93 ;  /* 0x0008005d3c007988 */ /* 0x0101e80008000008 */
        /* <DEDUP_REMOVED lines=8> */
[----:B------:R1:W-:Y:S06]  /*2a60*/  MEMBAR.ALL.CTA ;  /* 0x0000000000007992 */ /* 0x0003ec0000008000 */
[----:B-1----:R-:W1:Y:S02]  /*2a70*/  FENCE.VIEW.ASYNC.S ;  /* 0x00000000000073c6 */ /* 0x002e640000000000 */
[----:B-1----:R-:W-:Y:S06]  /*2a80*/  BAR.SYNC.DEFER_BLOCKING 0x0 ;  /* 0x0000000000007b1d */ /* 0x002fec0000010000 */
[----:B------:R-:W-:-:S06]  /*2a90*/  WARPGROUP.ARRIVE ;  /* 0x00000000000079c5 */ /* 0x000fcc0000000000 */
[----:B------:R-:W-:Y:S01]  /*2aa0*/  QGMMA.64x64x32.F32.E4M3.E4M3 R24, gdesc[UR4], R24, gsb0 ;  /* 0x00e00000041879f3 */ /* 0x000fe20008000818 */
[----:B------:R-:W-:Y:S02]  /*2ab0*/  USHF.R.S32.HI UR5, URZ, 0x1f, UR12 ;  /* 0x0000001f3f057899 */ /* 0x000fe4000801140c */
[----:B------:R-:W-:Y:S01]  /*2ac0*/  IADD3 R81, P4, R81, UR12, RZ ;  /* 0x0000000c51517c10 */ /* 0x000fe2000ff9e0ff */
[----:B------:R-:W-:-:S03]  /*2ad0*/  VIADD R58, R58, 0xffffffff ;  /* 0xffffffff3a3a7836 */ /* 0x000fc60000000000 */
[----:B------:R-:W-:Y:S02]  /*2ae0*/  IADD3.X R107, R107, UR5, RZ, P4, !PT ;  /* 0x000000056b6b7c10 */ /* 0x000fe4000a7fe4ff */
[----:B------:R-:W-:Y:S02]  /*2af0*/  IADD3 R109, P4, R109, UR12, RZ ;  /* 0x0000000c6d6d7c10 */ /* 0x000fe4000ff9e0ff */
[----:B------:R-:W-:Y:S02]  /*2b00*/  IADD3 R5, P1, R5, UR12, RZ ;  /* 0x0000000c05057c10 */ /* 0x000fe4000ff3e0ff */
[----:B------:R-:W-:Y:S02]  /*2b10*/  IADD3 R77, P2, R77, UR12, RZ ;  /* 0x0000000c4d4d7c10 */ /* 0x000fe4000ff5e0ff */
[----:B------:R-:W-:Y:S02]  /*2b20*/  IADD3.X R71, R71, UR5, RZ, P4, !PT ;  /* 0x0000000547477c10 */ /* 0x000fe4000a7fe4ff */
[----:B------:R-:W-:-:S02]  /*2b30*/  ISETP.NE.U32.AND P4, PT, R58, RZ, PT ;  /* 0x000000ff3a00720c */ /* 0x000fc40003f85070 */
[----:B------:R-:W-:Y:S02]  /*2b40*/  IADD3 R79, P3, R79, UR12, RZ ;  /* 0x0000000c4f4f7c10 */ /* 0x000fe4000ff7e0ff */
[----:B------:R-:W-:Y:S02]  /*2b50*/  IADD3.X R95, R95, UR5, RZ, P1, !PT ;  /* 0x000000055f5f7c10 */ /* 0x000fe40008ffe4ff */
[----:B------:R-:W-:Y:S02]  /*2b60*/  IADD3.X R99, R99, UR5, RZ, P2, !PT ;  /* 0x0000000563637c10 */ /* 0x000fe400097fe4ff */
[----:B------:R-:W-:Y:S02]  /*2b70*/  IADD3 R83, P5, R83, UR12, RZ ;  /* 0x0000000c53537c10 */ /* 0x000fe4000ffbe0ff */
[----:B------:R-:W-:Y:S02]  /*2b80*/  IADD3 R85, P6, R85, UR12, RZ ;  /* 0x0000000c55557c10 */ /* 0x000fe4000ffde0ff */
[----:B------:R-:W-:-:S02]  /*2b90*/  IADD3 R87, P0, R87, UR12, RZ ;  /* 0x0000000c57577c10 */ /* 0x000fc4000ff1e0ff */
[----:B------:R-:W-:Y:S02]  /*2ba0*/  IADD3 R97, P1, R97, UR12, RZ ;  /* 0x0000000c61617c10 */ /* 0x000fe4000ff3e0ff */
[----:B------:R-:W-:Y:S02]  /*2bb0*/  IADD3 R101, P2, R101, UR12, RZ ;  /* 0x0000000c65657c10 */ /* 0x000fe4000ff5e0ff */
[----:B------:R-:W-:Y:S02]  /*2bc0*/  IADD3.X R103, R103, UR5, RZ, P3, !PT ;  /* 0x0000000567677c10 */ /* 0x000fe40009ffe4ff */
[----:B------:R-:W-:Y:S02]  /*2bd0*/  IADD3 R105, P3, R105, UR12, RZ ;  /* 0x0000000c69697c10 */ /* 0x000fe4000ff7e0ff */
[----:B------:R-:W-:Y:S02]  /*2be0*/  IADD3.X R111, R111, UR5, RZ, P5, !PT ;  /* 0x000000056f6f7c10 */ /* 0x000fe4000affe4ff */
[----:B------:R-:W-:-:S02]  /*2bf0*/  IADD3.X R115, R115, UR5, RZ, P6, !PT ;  /* 0x0000000573737c10 */ /* 0x000fc4000b7fe4ff */
[----:B------:R-:W-:Y:S02]  /*2c00*/  IADD3.X R119, R119, UR5, RZ, P0, !PT ;  /* 0x0000000577777c10 */ /* 0x000fe400087fe4ff */
[----:B------:R-:W-:Y:S02]  /*2c10*/  IADD3.X R123, R123, UR5, RZ, P1, !PT ;  /* 0x000000057b7b7c10 */ /* 0x000fe40008ffe4ff */
[----:B------:R-:W-:Y:S02]  /*2c20*/  IADD3.X R68, R68, UR5, RZ, P2, !PT ;  /* 0x0000000544447c10 */ /* 0x000fe400097fe4ff */
[----:B------:R-:W-:Y:S02]  /*2c30*/  IADD3 R113, P5, R113, UR12, RZ ;  /* 0x0000000c71717c10 */ /* 0x000fe4000ffbe0ff */
[----:B------:R-:W-:Y:S02]  /*2c40*/  IADD3 R117, P6, R117, UR12, RZ ;  /* 0x0000000c75757c10 */ /* 0x000fe4000ffde0ff */
[----:B------:R-:W-:-:S02]  /*2c50*/  IADD3 R121, P0, R121, UR12, RZ ;  /* 0x0000000c79797c10 */ /* 0x000fc4000ff1e0ff */
[----:B------:R-:W-:Y:S02]  /*2c60*/  IADD3 R125, P1, R125, UR12, RZ ;  /* 0x0000000c7d7d7c10 */ /* 0x000fe4000ff3e0ff */
[----:B------:R-:W-:Y:S02]  /*2c70*/  IADD3 R70, P2, R70, UR12, RZ ;  /* 0x0000000c46467c10 */ /* 0x000fe4000ff5e0ff */
[----:B------:R-:W-:Y:S01]  /*2c80*/  IADD3.X R72, R72, UR5, RZ, P3, !PT ;  /* 0x0000000548487c10 */ /* 0x000fe20009ffe4ff */
[----:B------:R-:W-:Y:S01]  /*2c90*/  UIADD3 UR9, UR9, -0x20, URZ ;  /* 0xffffffe009097890 */ /* 0x000fe2000fffe03f */
[----:B------:R-:W-:Y:S02]  /*2ca0*/  IADD3 R73, P3, R10, R73, RZ ;  /* 0x000000490a497210 */ /* 0x000fe40007f7e0ff */
[----:B------:R-:W-:Y:S02]  /*2cb0*/  IADD3.X R69, R69, UR5, RZ, P5, !PT ;  /* 0x0000000545457c10 */ /* 0x000fe4000affe4ff */
[----:B------:R-:W-:-:S02]  /*2cc0*/  IADD3.X R67, R67, UR5, RZ, P6, !PT ;  /* 0x0000000543437c10 */ /* 0x000fc4000b7fe4ff */
[----:B------:R-:W-:Y:S02]  /*2cd0*/  IADD3.X R65, R65, UR5, RZ, P0, !PT ;  /* 0x0000000541417c10 */ /* 0x000fe400087fe4ff */
[----:B------:R-:W-:Y:S02]  /*2ce0*/  IADD3.X R63, R63, UR5, RZ, P1, !PT ;  /* 0x000000053f3f7c10 */ /* 0x000fe40008ffe4ff */
[----:B------:R-:W-:Y:S02]  /*2cf0*/  IADD3.X R61, R61, UR5, RZ, P2, !PT ;  /* 0x000000053d3d7c10 */ /* 0x000fe400097fe4ff */
[----:B------:R-:W-:Y:S01]  /*2d00*/  LEA.HI.X.SX32 R59, R10, R59, 0x1, P3 ;  /* 0x0000003b0a3b7211 */ /* 0x000fe200018f0eff */
[----:B------:R-:W-:Y:S02]  /*2d10*/  WARPGROUP.DEPBAR.LE gsb0, 0x0 ;  /* 0x00008000000079c5 */ /* 0x000fe40000010000 */
[----:B0-----:R-:W-:Y:S05]  /*2d20*/  @P4 BRA `(.L_x_1) ;  /* 0xfffffff0000c4947 */ /* 0x001fea000383ffff */
.L_x_0:
[----:B------:R-:W-:Y:S01]  /*2d30*/  F2FP.SATFINITE.E4M3.F32.PACK_AB_MERGE_C R25, R25, R24, RZ ;  /* 0x000000181919723e */ /* 0x000fe200048070ff */
[C---:B------:R-:W-:Y:S01]  /*2d40*/  IMAD.SHL.U32 R4, R0.reuse, 0x10, RZ ;  /* 0x0000001000047824 */ /* 0x040fe200078e00ff */
[----:B------:R-:W-:Y:S01]  /*2d50*/  F2FP.SATFINITE.E4M3.F32.PACK_AB_MERGE_C R27, R27, R26, RZ ;  /* 0x0000001a1b1b723e */ /* 0x000fe200048070ff */
[----:B------:R-:W-:Y:S01]  /*2d60*/  IMAD.SHL.U32 R5, R0, 0x80, RZ ;  /* 0x0000008000057824 */ /* 0x000fe200078e00ff */
[----:B------:R-:W-:Y:S01]  /*2d70*/  F2FP.SATFINITE.E4M3.F32.PACK_AB_MERGE_C R29, R29, R28, RZ ;  /* 0x0000001c1d1d723e */ /* 0x000fe200048070ff */
[--C-:B------:R-:W-:Y:S01]  /*2d80*/  IMAD.IADD R64, R64, 0x1, R75.reuse ;  /* 0x0000000140407824 */ /* 0x100fe200078e024b */
[----:B------:R-:W-:Y:S01]  /*2d90*/  F2FP.SATFINITE.E4M3.F32.PACK_AB_MERGE_C R31, R31, R30, RZ ;  /* 0x0000001e1f1f723e */ /* 0x000fe200048070ff */
[----:B------:R-:W-:Y:S01]  /*2da0*/  IMAD.IADD R62, R62, 0x1, R75 ;  /* 0x000000013e3e7824 */ /* 0x000fe200078e024b */
[----:B------:R-:W-:Y:S01]  /*2db0*/  F2FP.SATFINITE.E4M3.F32.PACK_AB_MERGE_C R3, R33, R32, RZ ;  /* 0x000000202103723e */ /* 0x000fe200048070ff */
[----:B------:R-:W-:Y:S01]  /*2dc0*/  BAR.SYNC.DEFER_BLOCKING 0x0 ;  /* 0x0000000000007b1d */ /* 0x000fe20000010000 */
[----:B------:R-:W-:-:S02]  /*2dd0*/  F2FP.SATFINITE.E4M3.F32.PACK_AB_MERGE_C R35, R35, R34, RZ ;  /* 0x000000222323723e */ /* 0x000fc400048070ff */
[----:B------:R-:W-:Y:S02]  /*2de0*/  F2FP.SATFINITE.E4M3.F32.PACK_AB_MERGE_C R41, R41, R40, RZ ;  /* 0x000000282929723e */ /* 0x000fe400048070ff */
[----:B------:R-:W-:Y:S01]  /*2df0*/  F2FP.SATFINITE.E4M3.F32.PACK_AB_MERGE_C R42, R43, R42, RZ ;  /* 0x0000002a2b2a723e */ /* 0x000fe200048070ff */
[----:B------:R-:W-:Y:S01]  /*2e00*/  ULDC.64 UR6, c[0x0][0x228] ;  /* 0x00008a0000067ab9 */ /* 0x000fe20000000a00 */
[----:B------:R-:W-:Y:S01]  /*2e10*/  F2FP.SATFINITE.E4M3.F32.PACK_AB_MERGE_C R44, R45, R44, RZ ;  /* 0x0000002c2d2c723e */ /* 0x000fe200048070ff */
[----:B------:R-:W-:Y:S01]  /*2e20*/  ULDC UR4, c[0x0][0x244] ;  /* 0x0000910000047ab9 */ /* 0x000fe20000000800 */
[----:B------:R-:W-:Y:S02]  /*2e30*/  F2FP.SATFINITE.E4M3.F32.PACK_AB_MERGE_C R47, R47, R46, RZ ;  /* 0x0000002e2f2f723e */ /* 0x000fe400048070ff */
[----:B------:R-:W-:Y:S02]  /*2e40*/  F2FP.SATFINITE.E4M3.F32.PACK_AB_MERGE_C R48, R49, R48, RZ ;  /* 0x000000303130723e */ /* 0x000fe400048070ff */
[----:B------:R-:W-:-:S02]  /*2e50*/  F2FP.SATFINITE.E4M3.F32.PACK_AB_MERGE_C R50, R51, R50, RZ ;  /* 0x000000323332723e */ /* 0x000fc400048070ff */
[C---:B------:R-:W-:Y:S02]  /*2e60*/  LOP3.LUT R10, R75.reuse, R66, RZ, 0xfc, !PT ;  /* 0x000000424b0a7212 */ /* 0x040fe400078efcff */
[C-C-:B------:R-:W-:Y:S02]  /*2e70*/  LOP3.LUT R17, R75.reuse, 0x3c, R66.reuse, 0xfe, !PT ;  /* 0x0000003c4b117812 */ /* 0x140fe400078efe42 */
[C-C-:B------:R-:W-:Y:S02]  /*2e80*/  LOP3.LUT R19, R75.reuse, 0x3a, R66.reuse, 0xfe, !PT ;  /* 0x0000003a4b137812 */ /* 0x140fe400078efe42 */
[C-C-:B------:R-:W-:Y:S02]  /*2e90*/  LOP3.LUT R33, R75.reuse, 0x38, R66.reuse, 0xfe, !PT ;  /* 0x000000384b217812 */ /* 0x140fe400078efe42 */
[C-C-:B------:R-:W-:Y:S02]  /*2ea0*/  LOP3.LUT R43, R75.reuse, 0x36, R66.reuse, 0xfe, !PT ;  /* 0x000000364b2b7812 */ /* 0x140fe400078efe42 */
[----:B------:R-:W-:-:S02]  /*2eb0*/  LOP3.LUT R40, R75, 0x34, R66, 0xfe, !PT ;  /* 0x000000344b287812 */ /* 0x000fc400078efe42 */
[C-C-:B------:R-:W-:Y:S02]  /*2ec0*/  LOP3.LUT R45, R75.reuse, 0x32, R66.reuse, 0xfe, !PT ;  /* 0x000000324b2d7812 */ /* 0x140fe400078efe42 */
        /* <DEDUP_REMOVED lines=20> */
[----:B------:R-:W-:Y:S02]  /*3010*/  LOP3.LUT R66, R75, 0x2, R66, 0xfe, !PT ;  /* 0x000000024b427812 */ /* 0x000fe400078efe42 */
[C---:B------:R-:W-:Y:S01]  /*3020*/  LEA.HI R75, R0.reuse, R75, RZ, 0x1a ;  /* 0x0000004b004b7211 */ /* 0x040fe200078fd0ff */
[----:B------:R-:W-:Y:S01]  /*3030*/  IMAD.SHL.U32 R0, R0, 0x8, RZ ;  /* 0x0000000800007824 */ /* 0x000fe200078e00ff */
[----:B------:R-:W-:-:S02]  /*3040*/  LOP3.LUT R4, R4, 0x70, RZ, 0xc0, !PT ;  /* 0x0000007004047812 */ /* 0x000fc400078ec0ff */
[----:B------:R-:W-:Y:S02]  /*3050*/  LOP3.LUT R5, R5, 0x400, RZ, 0xc0, !PT ;  /* 0x0000040005057812 */ /* 0x000fe400078ec0ff */
[----:B------:R-:W-:Y:S02]  /*3060*/  LOP3.LUT R25, R25, 0xffff, RZ, 0xc0, !PT ;  /* 0x0000ffff19197812 */ /* 0x000fe400078ec0ff */
[----:B------:R-:W-:Y:S02]  /*3070*/  LOP3.LUT R8, R3, 0xffff, RZ, 0xc0, !PT ;  /* 0x0000ffff03087812 */ /* 0x000fe400078ec0ff */
[----:B------:R-:W-:Y:S02]  /*3080*/  LOP3.LUT R6, R29, 0xffff, RZ, 0xc0, !PT ;  /* 0x0000ffff1d067812 */ /* 0x000fe400078ec0ff */
[----:B------:R-:W-:Y:S02]  /*3090*/  IADD3 R5, R5, UR8, R4 ;  /* 0x0000000805057c10 */ /* 0x000fe4000fffe004 */
[----:B------:R-:W-:-:S02]  /*30a0*/  LOP3.LUT R0, R0, 0x380, RZ, 0xc0, !PT ;  /* 0x0000038000007812 */ /* 0x000fc400078ec0ff */
[----:B------:R-:W-:Y:S02]  /*30b0*/  PRMT R4, R8, 0x3340, R1 ;  /* 0x0000334008047816 */ /* 0x000fe40000000001 */
[----:B------:R-:W-:Y:S01]  /*30c0*/  PRMT R3, R25, 0x3340, R6 ;  /* 0x0000334019037816 */ /* 0x000fe20000000006 */
[----:B------:R-:W-:Y:S01]  /*30d0*/  IMAD.IADD R13, R0, 0x1, R5 ;  /* 0x00000001000d7824 */ /* 0x000fe200078e0205 */
[----:B------:R-:W-:Y:S02]  /*30e0*/  LOP3.LUT R27, R27, 0xffff, RZ, 0xc0, !PT ;  /* 0x0000ffff1b1b7812 */ /* 0x000fe400078ec0ff */
[----:B------:R-:W-:Y:S02]  /*30f0*/  LOP3.LUT R68, R31, 0xffff, RZ, 0xc0, !PT ;  /* 0x0000ffff1f447812 */ /* 0x000fe400078ec0ff */
[----:B------:R-:W-:Y:S02]  /*3100*/  LOP3.LUT R70, R35, 0xffff, RZ, 0xc0, !PT ;  /* 0x0000ffff23467812 */ /* 0x000fe400078ec0ff */
[----:B------:R-:W-:-:S02]  /*3110*/  PRMT R9, R3, 0x5410, R4 ;  /* 0x0000541003097816 */ /* 0x000fc40000000004 */
[----:B------:R-:W-:Y:S02]  /*3120*/  SHF.R.U32.HI R0, RZ, 0x8, R25 ;  /* 0x00000008ff007819 */ /* 0x000fe40000011619 */
[----:B------:R-:W-:Y:S02]  /*3130*/  SHF.R.U32.HI R4, RZ, 0x8, R6 ;  /* 0x00000008ff047819 */ /* 0x000fe40000011606 */
[----:B------:R-:W-:Y:S02]  /*3140*/  SHF.R.U32.HI R6, RZ, 0x8, R8 ;  /* 0x00000008ff067819 */ /* 0x000fe40000011608 */
[----:B------:R-:W-:Y:S02]  /*3150*/  SHF.R.U32.HI R3, RZ, 0x8, R27 ;  /* 0x00000008ff037819 */ /* 0x000fe4000001161b */
[----:B------:R-:W-:Y:S02]  /*3160*/  SHF.R.U32.HI R5, RZ, 0x8, R68 ;  /* 0x00000008ff057819 */ /* 0x000fe40000011644 */
[----:B------:R-:W-:-:S02]  /*3170*/  SHF.R.U32.HI R7, RZ, 0x8, R70 ;  /* 0x00000008ff077819 */ /* 0x000fc40000011646 */
[----:B------:R-:W-:Y:S02]  /*3180*/  LOP3.LUT R11, R0, 0xffff, RZ, 0xc0, !PT ;  /* 0x0000ffff000b7812 */ /* 0x000fe400078ec0ff */
[----:B------:R-:W-:Y:S02]  /*3190*/  LOP3.LUT R4, R4, 0xffff, RZ, 0xc0, !PT ;  /* 0x0000ffff04047812 */ /* 0x000fe400078ec0ff */
[----:B------:R-:W-:Y:S02]  /*31a0*/  LOP3.LUT R6, R6, 0xffff, RZ, 0xc0, !PT ;  /* 0x0000ffff06067812 */ /* 0x000fe400078ec0ff */
[----:B------:R-:W-:Y:S02]  /*31b0*/  LOP3.LUT R5, R5, 0xffff, RZ, 0xc0, !PT ;  /* 0x0000ffff05057812 */ /* 0x000fe400078ec0ff */
[----:B------:R-:W-:Y:S02]  /*31c0*/  LOP3.LUT R0, R3, 0xffff, RZ, 0xc0, !PT ;  /* 0x0000ffff03007812 */ /* 0x000fe400078ec0ff */
[----:B------:R-:W-:-:S02]  /*31d0*/  LOP3.LUT R7, R7, 0xffff, RZ, 0xc0, !PT ;  /* 0x0000ffff07077812 */ /* 0x000fc400078ec0ff */
[----:B------:R-:W-:Y:S02]  /*31e0*/  F2FP.SATFINITE.E4M3.F32.PACK_AB_MERGE_C R36, R37, R36, RZ ;  /* 0x000000242524723e */ /* 0x000fe400048070ff */
[----:B------:R-:W-:Y:S02]  /*31f0*/  F2FP.SATFINITE.E4M3.F32.PACK_AB_MERGE_C R38, R39, R38, RZ ;  /* 0x000000262726723e */ /* 0x000fe400048070ff */
[----:B------:R-:W-:Y:S02]  /*3200*/  PRMT R8, R27, 0x3340, R68 ;  /* 0x000033401b087816 */ /* 0x000fe40000000044 */
[--C-:B------:R-:W-:Y:S02]  /*3210*/  PRMT R15, R70, 0x3340, R1.reuse ;  /* 0x00003340460f7816 */ /* 0x100fe40000000001 */
[----:B------:R-:W-:Y:S02]  /*3220*/  PRMT R4, R11, 0x3340, R4 ;  /* 0x000033400b047816 */ /* 0x000fe40000000004 */
[----:B------:R-:W-:-:S02]  /*3230*/  PRMT R3, R6, 0x3340, R1 ;  /* 0x0000334006037816 */ /* 0x000fc40000000001 */
[----:B------:R-:W-:Y:S02]  /*3240*/  PRMT R0, R0, 0x3340, R5 ;  /* 0x0000334000007816 */ /* 0x000fe40000000005 */
[----:B------:R-:W-:Y:S02]  /*3250*/  PRMT R7, R7, 0x3340, R2 ;  /* 0x0000334007077816 */ /* 0x000fe40000000002 */
[----:B------:R-:W-:Y:S02]  /*3260*/  LOP3.LUT R36, R36, 0xffff, RZ, 0xc0, !PT ;  /* 0x0000ffff24247812 */ /* 0x000fe400078ec0ff */
[----:B------:R-:W-:Y:S02]  /*3270*/  PRMT R3, R4, 0x5410, R3 ;  /* 0x0000541004037816 */ /* 0x000fe40000000003 */
[----:B------:R-:W-:Y:S02]  /*3280*/  PRMT R15, R8, 0x5410, R15 ;  /* 0x00005410080f7816 */ /* 0x000fe4000000000f */
[----:B------:R-:W-:-:S02]  /*3290*/  PRMT R7, R0, 0x5410, R7 ;  /* 0x0000541000077816 */ /* 0x000fc40000000007 */
[----:B------:R-:W-:Y:S02]  /*32a0*/  LOP3.LUT R38, R38, 0xffff, RZ, 0xc0, !PT ;  /* 0x0000ffff26267812 */ /* 0x000fe400078ec0ff */
[--C-:B------:R-:W-:Y:S02]  /*32b0*/  PRMT R4, R9, 0x4210, R36.reuse ;  /* 0x0000421009047816 */ /* 0x100fe40000000024 */
[----:B------:R-:W-:Y:S02]  /*32c0*/  PRMT R5, R3, 0x5210, R36 ;  /* 0x0000521003057816 */ /* 0x000fe40000000024 */
[--C-:B------:R-:W-:Y:S02]  /*32d0*/  PRMT R6, R15, 0x4210, R38.reuse ;  /* 0x000042100f067816 */ /* 0x100fe40000000026 */
[----:B------:R-:W-:Y:S02]  /*32e0*/  PRMT R7, R7, 0x5210, R38 ;  /* 0x0000521007077816 */ /* 0x000fe40000000026 */
[----:B------:R-:W-:-:S02]  /*32f0*/  LOP3.LUT R48, R48, 0xffff, RZ, 0xc0, !PT ;  /* 0x0000ffff30307812 */ /* 0x000fc400078ec0ff */
[----:B------:R-:W-:Y:S01]  /*3300*/  LOP3.LUT R41, R41, 0xffff, RZ, 0xc0, !PT ;  /* 0x0000ffff29297812 */ /* 0x000fe200078ec0ff */
[----:B------:R-:W-:Y:S01]  /*3310*/  STSM.16.M88.4 [R13], R4 ;  /* 0x000000040d007844 */ /* 0x000fe20000000200 */
[----:B------:R-:W-:Y:S02]  /*3320*/  LOP3.LUT R44, R44, 0xffff, RZ, 0xc0, !PT ;  /* 0x0000ffff2c2c7812 */ /* 0x000fe400078ec0ff */
[----:B------:R-:W-:Y:S02]  /*3330*/  ISETP.GE.AND P0, PT, R2, UR6, PT ;  /* 0x0000000602007c0c */ /* 0x000fe4000bf06270 */
[----:B------:R-:W-:Y:S02]  /*3340*/  PRMT R3, R48, 0x3340, R1 ;  /* 0x0000334030037816 */ /* 0x000fe40000000001 */
[----:B------:R-:W-:Y:S02]  /*3350*/  PRMT R0, R41, 0x3340, R44 ;  /* 0x0000334029007816 */ /* 0x000fe4000000002c */
[----:B------:R-:W-:-:S02]  /*3360*/  ISETP.LT.AND P2, PT, R19, UR7, !P0 ;  /* 0x0000000713007c0c */ /* 0x000fc4000c741270 */
[----:B------:R-:W-:Y:S02]  /*3370*/  PRMT R19, R0, 0x5410, R3 ;  /* 0x0000541000137816 */ /* 0x000fe40000000003 */
[----:B------:R-:W0:Y:S01]  /*3380*/  LDC R3, c[0x0][0x248] ;  /* 0x00009200ff037b82 */ /* 0x000e220000000800 */
[----:B------:R-:W-:-:S07]  /*3390*/  LEA R60, R60, UR8, 0x4 ;  /* 0x000000083c3c7c11 */ /* 0x000fce000f8e20ff */
[----:B------:R-:W-:Y:S01]  /*33a0*/  BAR.SYNC.DEFER_BLOCKING 0x0 ;  /* 0x0000000000007b1d */ /* 0x000fe20000010000 */
[----:B------:R-:W-:Y:S02]  /*33b0*/  LOP3.LUT R42, R42, 0xffff, RZ, 0xc0, !PT ;  /* 0x0000ffff2a2a7812 */ /* 0x000fe400078ec0ff */
[----:B------:R-:W-:Y:S02]  /*33c0*/  LOP3.LUT R47, R47, 0xffff, RZ, 0xc0, !PT ;  /* 0x0000ffff2f2f7812 */ /* 0x000fe400078ec0ff */
[----:B------:R-:W-:Y:S02]  /*33d0*/  LOP3.LUT R50, R50, 0xffff, RZ, 0xc0, !PT ;  /* 0x0000ffff32327812 */ /* 0x000fe400078ec0ff */
[----:B------:R-:W-:Y:S02]  /*33e0*/  ISETP.LT.AND P1, PT, R17, UR7, !P0 ;  /* 0x0000000711007c0c */ /* 0x000fe4000c721270 */
[----:B------:R-:W-:Y:S02]  /*33f0*/  SHF.R.U32.HI R0, RZ, 0x8, R41 ;  /* 0x00000008ff007819 */ /* 0x000fe40000011629 */
[----:B------:R-:W-:-:S02]  /*3400*/  SHF.R.U32.HI R9, RZ, 0x8, R44 ;  /* 0x00000008ff097819 */ /* 0x000fc4000001162c */
[----:B------:R-:W-:Y:S02]  /*3410*/  SHF.R.U32.HI R15, RZ, 0x8, R48 ;  /* 0x00000008ff0f7819 */ /* 0x000fe40000011630 */
[----:B------:R-:W-:Y:S02]  /*3420*/  SHF.R.U32.HI R8, RZ, 0x8, R42 ;  /* 0x00000008ff087819 */ /* 0x000fe4000001162a */
[----:B------:R-:W-:Y:S02]  /*3430*/  SHF.R.U32.HI R11, RZ, 0x8, R47 ;  /* 0x00000008ff0b7819 */ /* 0x000fe4000001162f */
[----:B------:R-:W-:Y:S02]  /*3440*/  SHF.R.U32.HI R17, RZ, 0x8, R50 ;  /* 0x00000008ff117819 */ /* 0x000fe40000011632 */
[----:B------:R-:W-:Y:S01]  /*3450*/  LOP3.LUT R9, R9, 0xffff, RZ, 0xc0, !PT ;  /* 0x0000ffff09097812 */ /* 0x000fe200078ec0ff */
[----:B0-----:R-:W-:Y:S01]  /*3460*/  IMAD R31, R10, R3, RZ ;  /* 0x000000030a1f7224 */ /* 0x001fe200078e02ff */
[----:B------:R-:W-:Y:S01]  /*3470*/  LOP3.LUT R0, R0, 0xffff, RZ, 0xc0, !PT ;  /* 0x0000ffff00007812 */ /* 0x000fe200078ec0ff */
[----:B------:R-:W0:Y:S01]  /*3480*/  LDS.128 R4, [R60] ;  /* 0x000000003c047984 */ /* 0x000e220000000c00 */
[----:B------:R-:W-:-:S02]  /*3490*/  LOP3.LUT R15, R15, 0xffff, RZ, 0xc0, !PT ;  /* 0x0000ffff0f0f7812 */ /* 0x000fc400078ec0ff */
[----:B------:R-:W-:Y:S02]  /*34a0*/  LOP3.LUT R11, R11, 0xffff, RZ, 0xc0, !PT ;  /* 0x0000ffff0b0b7812 */ /* 0x000fe400078ec0ff */
[----:B------:R-:W-:Y:S02]  /*34b0*/  LOP3.LUT R8, R8, 0xffff, RZ, 0xc0, !PT ;  /* 0x0000ffff08087812 */ /* 0x000fe400078ec0ff */
[----:B------:R-:W-:Y:S02]  /*34c0*/  LOP3.LUT R17, R17, 0xffff, RZ, 0xc0, !PT ;  /* 0x0000ffff11117812 */ /* 0x000fe400078ec0ff */
[----:B------:R-:W-:Y:S02]  /*34d0*/  F2FP.SATFINITE.E4M3.F32.PACK_AB_MERGE_C R52, R53, R52, RZ ;  /* 0x000000343534723e */ /* 0x000fe400048070ff */
[----:B------:R-:W-:Y:S02]  /*34e0*/  F2FP.SATFINITE.E4M3.F32.PACK_AB_MERGE_C R54, R55, R54, RZ ;  /* 0x000000363736723e */ /* 0x000fe400048070ff */
[----:B------:R-:W-:-:S02]  /*34f0*/  PRMT R21, R42, 0x3340, R47 ;  /* 0x000033402a157816 */ /* 0x000fc4000000002f */
[----:B------:R-:W-:Y:S02]  /*3500*/  PRMT R36, R50, 0x3340, R1 ;  /* 0x0000334032247816 */ /* 0x000fe40000000001 */
[----:B------:R-:W-:Y:S02]  /*3510*/  PRMT R0, R0, 0x3340, R9 ;  /* 0x0000334000007816 */ /* 0x000fe40000000009 */
[--C-:B------:R-:W-:Y:S02]  /*3520*/  PRMT R15, R15, 0x3340, R2.reuse ;  /* 0x000033400f0f7816 */ /* 0x100fe40000000002 */
[----:B------:R-:W-:Y:S02]  /*3530*/  PRMT R8, R8, 0x3340, R11 ;  /* 0x0000334008087816 */ /* 0x000fe4000000000b */
[----:B------:R-:W-:Y:S01]  /*3540*/  PRMT R17, R17, 0x3340, R2 ;  /* 0x0000334011117816 */ /* 0x000fe20000000002 */
[----:B------:R-:W-:Y:S01]  /*3550*/  IMAD R2, R2, UR4, RZ ;  /* 0x0000000402027c24 */ /* 0x000fe2000f8e02ff */
[----:B------:R-:W-:Y:S01]  /*3560*/  PRMT R21, R21, 0x5410, R36 ;  /* 0x0000541015157816 */ /* 0x000fe20000000024 */
[----:B------:R-:W-:Y:S01]  /*3570*/  ULDC.64 UR4, c[0x0][0x220] ;  /* 0x0000880000047ab9 */ /* 0x000fe20000000a00 */
[----:B------:R-:W-:-:S02]  /*3580*/  LOP3.LUT R52, R52, 0xffff, RZ, 0xc0, !PT ;  /* 0x0000ffff34347812 */ /* 0x000fc400078ec0ff */
[----:B------:R-:W-:Y:S01]  /*3590*/  PRMT R9, R0, 0x5410, R15 ;  /* 0x0000541000097816 */ /* 0x000fe2000000000f */
[-C--:B------:R-:W-:Y:S01]  /*35a0*/  IMAD R15, R66, R3.reuse, RZ ;  /* 0x00000003420f7224 */ /* 0x080fe200078e02ff */
[----:B------:R-:W-:Y:S01]  /*35b0*/  PRMT R11, R8, 0x5410, R17 ;  /* 0x00005410080b7816 */ /* 0x000fe20000000011 */
[----:B------:R-:W-:Y:S01]  /*35c0*/  IMAD R17, R34, R3, RZ ;  /* 0x0000000322117224 */ /* 0x000fe200078e02ff */
[----:B------:R-:W-:Y:S01]  /*35d0*/  LOP3.LUT R54, R54, 0xffff, RZ, 0xc0, !PT ;  /* 0x0000ffff36367812 */ /* 0x000fe200078ec0ff */
[----:B------:R-:W-:Y:S01]  /*35e0*/  BAR.SYNC.DEFER_BLOCKING 0x0 ;  /* 0x0000000000007b1d */ /* 0x000fe20000010000 */
[----:B------:R-:W-:Y:S02]  /*35f0*/  ISETP.LT.AND P3, PT, R10, UR7, !P0 ;  /* 0x000000070a007c0c */ /* 0x000fe4000c761270 */
[--C-:B------:R-:W-:Y:S02]  /*3600*/  PRMT R8, R19, 0x4210, R52.reuse ;  /* 0x0000421013087816 */ /* 0x100fe40000000034 */
[----:B------:R-:W-:-:S02]  /*3610*/  PRMT R9, R9, 0x5210, R52 ;  /* 0x0000521009097816 */ /* 0x000fc40000000034 */
[--C-:B------:R-:W-:Y:S02]  /*3620*/  PRMT R10, R21, 0x4210, R54.reuse ;  /* 0x00004210150a7816 */ /* 0x100fe40000000036 */
[----:B------:R-:W-:Y:S02]  /*3630*/  PRMT R11, R11, 0x5210, R54 ;  /* 0x000052100b0b7816 */ /* 0x000fe40000000036 */
[----:B------:R-:W-:Y:S02]  /*3640*/  IADD3 R0, P5, R2, UR4, RZ ;  /* 0x0000000402007c10 */ /* 0x000fe4000ffbe0ff */
[----:B------:R-:W-:Y:S02]  /*3650*/  ISETP.LT.AND P4, PT, R66, UR7, !P0 ;  /* 0x0000000742007c0c */ /* 0x000fe4000c781270 */
[----:B------:R-:W-:Y:S02]  /*3660*/  LEA.HI.X.SX32 R2, R2, UR5, 0x1, P5 ;  /* 0x0000000502027c11 */ /* 0x000fe4000a8f0eff */
[----:B------:R-:W-:-:S02]  /*3670*/  IADD3 R36, P5, R31, R0, RZ ;  /* 0x000000001f247210 */ /* 0x000fc40007fbe0ff */
[----:B0-----:R-:W-:Y:S02]  /*3680*/  PRMT R21, R4, 0x7770, RZ ;  /* 0x0000777004157816 */ /* 0x001fe400000000ff */
[----:B------:R-:W-:Y:S01]  /*3690*/  LEA.HI.X.SX32 R37, R31, R2, 0x1, P5 ;  /* 0x000000021f257211 */ /* 0x000fe200028f0eff */
[----:B------:R-:W-:Y:S01]  /*36a0*/  IMAD R31, R3, 0x20, R31 ;  /* 0x00000020031f7824 */ /* 0x000fe200078e021f */
[C---:B------:R-:W-:Y:S01]  /*36b0*/  IADD3 R38, P6, R15.reuse, R0, RZ ;  /* 0x000000000f267210 */ /* 0x040fe20007fde0ff */
[----:B------:R0:W-:Y:S01]  /*36c0*/  STSM.16.M88.4 [R13], R8 ;  /* 0x000000080d007844 */ /* 0x0001e20000000200 */
[----:B------:R-:W-:Y:S01]  /*36d0*/  BAR.SYNC.DEFER_BLOCKING 0x0 ;  /* 0x0000000000007b1d */ /* 0x000fe20000010000 */
[----:B------:R-:W-:Y:S02]  /*36e0*/  ISETP.LT.AND P5, PT, R34, UR7, !P0 ;  /* 0x0000000722007c0c */ /* 0x000fe4000c7a1270 */
[----:B------:R-:W-:Y:S02]  /*36f0*/  LEA.HI.X.SX32 R39, R15, R2, 0x1, P6 ;  /* 0x000000020f277211 */ /* 0x000fe400030f0eff */
[----:B------:R-:W-:-:S02]  /*3700*/  PRMT R19, R5, 0x7770, RZ ;  /* 0x0000777005137816 */ /* 0x000fc400000000ff */
[----:B------:R-:W-:Y:S01]  /*3710*/  PRMT R15, R6, 0x7770, RZ ;  /* 0x00007770060f7816 */ /* 0x000fe200000000ff */
[-C--:B0-----:R-:W-:Y:S02]  /*3720*/  IMAD R9, R32, R3.reuse, RZ ;  /* 0x0000000320097224 */ /* 0x081fe400078e02ff */
[-C--:B------:R-:W-:Y:S02]  /*3730*/  IMAD R11, R30, R3.reuse, RZ ;  /* 0x000000031e0b7224 */ /* 0x080fe400078e02ff */
[----:B------:R-:W-:Y:S01]  /*3740*/  IMAD R13, R28, R3, RZ ;  /* 0x000000031c0d7224 */ /* 0x000fe200078e02ff */
[----:B------:R-:W-:-:S04]  /*3750*/  IADD3 R8, P6, R9, R0, RZ ;  /* 0x0000000009087210 */ /* 0x000fc80007fde0ff */
[----:B------:R-:W-:Y:S02]  /*3760*/  LEA.HI.X.SX32 R9, R9, R2, 0x1, P6 ;  /* 0x0000000209097211 */ /* 0x000fe400030f0eff */
[----:B------:R-:W-:Y:S01]  /*3770*/  ISETP.LT.AND P6, PT, R28, UR7, !P0 ;  /* 0x000000071c007c0c */ /* 0x000fe2000c7c1270 */
[----:B------:R-:W-:Y:S01]  /*3780*/  @P3 STG.E.U8 desc[UR10][R36.64], R21 ;  /* 0x0000001524003986 */ /* 0x000fe2000c10110a */
[----:B------:R-:W-:-:S03]  /*3790*/  IADD3 R34, P3, R17, R0, RZ ;  /* 0x0000000011227210 */ /* 0x000fc60007f7e0ff */
[----:B------:R0:W-:Y:S01]  /*37a0*/  @P4 STG.E.U8 desc[UR10][R38.64], R19 ;  /* 0x0000001326004986 */ /* 0x0001e2000c10110a */
[----:B------:R-:W-:Y:S02]  /*37b0*/  LEA.HI.X.SX32 R35, R17, R2, 0x1, P3 ;  /* 0x0000000211237211 */ /* 0x000fe400018f0eff */
[----:B------:R-:W-:Y:S02]  /*37c0*/  ISETP.LT.AND P4, PT, R32, UR7, !P0 ;  /* 0x0000000720007c0c */ /* 0x000fe4000c781270 */
[----:B------:R-:W-:Y:S01]  /*37d0*/  ISETP.LT.AND P3, PT, R30, UR7, !P0 ;  /* 0x000000071e007c0c */ /* 0x000fe2000c761270 */
[----:B------:R1:W-:Y:S01]  /*37e0*/  @P5 STG.E.U8 desc[UR10][R34.64], R15 ;  /* 0x0000000f22005986 */ /* 0x0003e2000c10110a */
[C---:B------:R-:W-:Y:S02]  /*37f0*/  IADD3 R10, P5, R11.reuse, R0, RZ ;  /* 0x000000000b0a7210 */ /* 0x040fe40007fbe0ff */
[----:B------:R-:W-:Y:S02]  /*3800*/  PRMT R17, R4, 0x7771, RZ ;  /* 0x0000777104117816 */ /* 0x000fe400000000ff */
[----:B------:R-:W-:-:S02]  /*3810*/  LEA.HI.X.SX32 R11, R11, R2, 0x1, P5 ;  /* 0x000000020b0b7211 */ /* 0x000fc400028f0eff */
[----:B0-----:R-:W-:Y:S02]  /*3820*/  PRMT R19, R7, 0x7770, RZ ;  /* 0x0000777007137816 */ /* 0x001fe400000000ff */
[----:B------:R-:W-:Y:S02]  /*3830*/  IADD3 R28, P5, R13, R0, RZ ;  /* 0x000000000d1c7210 */ /* 0x000fe40007fbe0ff */
[----:B------:R-:W-:Y:S01]  /*3840*/  PRMT R21, R5, 0x7771, RZ ;  /* 0x0000777105157816 */ /* 0x000fe200000000ff */
[-C--:B-1----:R-:W-:Y:S01]  /*3850*/  IMAD R15, R26, R3.reuse, RZ ;  /* 0x000000031a0f7224 */ /* 0x082fe200078e02ff */
[----:B------:R0:W-:Y:S01]  /*3860*/  @P4 STG.E.U8 desc[UR10][R8.64], R19 ;  /* 0x0000001308004986 */ /* 0x0001e2000c10110a */
[----:B------:R-:W-:Y:S01]  /*3870*/  LEA.HI.X.SX32 R29, R13, R2, 0x1, P5 ;  /* 0x000000020d1d7211 */ /* 0x000fe200028f0eff */
[----:B------:R-:W-:Y:S01]  /*3880*/  IMAD R13, R62, R3, RZ ;  /* 0x000000033e0d7224 */ /* 0x000fe200078e02ff */
[----:B------:R-:W-:Y:S01]  /*3890*/  ISETP.LT.AND P4, PT, R26, UR7, !P0 ;  /* 0x000000071a007c0c */ /* 0x000fe2000c781270 */
[----:B------:R1:W-:Y:S01]  /*38a0*/  @P3 STG.E.U8 desc[UR10][R10.64], R17 ;  /* 0x000000110a003986 */ /* 0x0003e2000c10110a */
[----:B------:R-:W-:-:S02]  /*38b0*/  IADD3 R26, P5, R15, R0, RZ ;  /* 0x000000000f1a7210 */ /* 0x000fc40007fbe0ff */
[----:B------:R-:W-:Y:S01]  /*38c0*/  ISETP.LT.AND P3, PT, R62, UR7, !P0 ;  /* 0x000000073e007c0c */ /* 0x000fe2000c761270 */
[----:B------:R2:W-:Y:S01]  /*38d0*/  @P6 STG.E.U8 desc[UR10][R28.64], R21 ;  /* 0x000000151c006986 */ /* 0x0005e2000c10110a */
[----:B------:R-:W-:Y:S02]  /*38e0*/  LEA.HI.X.SX32 R27, R15, R2, 0x1, P5 ;  /* 0x000000020f1b7211 */ /* 0x000fe400028f0eff */
[----:B------:R-:W-:Y:S02]  /*38f0*/  ISETP.LT.AND P5, PT, R24, UR7, !P0 ;  /* 0x0000000718007c0c */ /* 0x000fe4000c7a1270 */
[C---:B0-----:R-:W-:Y:S02]  /*3900*/  IADD3 R8, P6, R13.reuse, R0, RZ ;  /* 0x000000000d087210 */ /* 0x041fe40007fde0ff */
[----:B------:R-:W-:Y:S01]  /*3910*/  PRMT R19, R6, 0x7771, RZ ;  /* 0x0000777106137816 */ /* 0x000fe200000000ff */
[-C--:B-1----:R-:W-:Y:S01]  /*3920*/  IMAD R11, R24, R3.reuse, RZ ;  /* 0x00000003180b7224 */ /* 0x082fe200078e02ff */
[----:B------:R-:W-:Y:S01]  /*3930*/  LEA.HI.X.SX32 R9, R13, R2, 0x1, P6 ;  /* 0x000000020d097211 */ /* 0x000fe200030f0eff */
[----:B------:R-:W-:Y:S01]  /*3940*/  IMAD R13, R22, R3, RZ ;  /* 0x00000003160d7224 */ /* 0x000fe200078e02ff */
[----:B------:R-:W-:Y:S01]  /*3950*/  PRMT R17, R7, 0x7771, RZ ;  /* 0x0000777107117816 */ /* 0x000fe200000000ff */
[----:B------:R-:W-:Y:S01]  /*3960*/  @P4 STG.E.U8 desc[UR10][R26.64], R19 ;  /* 0x000000131a004986 */ /* 0x000fe2000c10110a */
[----:B------:R-:W-:-:S02]  /*3970*/  IADD3 R24, P6, R11, R0, RZ ;  /* 0x000000000b187210 */ /* 0x000fc40007fde0ff */
[----:B------:R-:W-:Y:S01]  /*3980*/  PRMT R15, R4, 0x7772, RZ ;  /* 0x00007772040f7816 */ /* 0x000fe200000000ff */
[----:B------:R0:W-:Y:S01]  /*3990*/  @P3 STG.E.U8 desc[UR10][R8.64], R17 ;  /* 0x0000001108003986 */ /* 0x0001e2000c10110a */
[----:B------:R-:W-:Y:S01]  /*39a0*/  LEA.HI.X.SX32 R25, R11, R2, 0x1, P6 ;  /* 0x000000020b197211 */ /* 0x000fe200030f0eff */
[----:B------:R-:W-:Y:S01]  /*39b0*/  IMAD R11, R20, R3, RZ ;  /* 0x00000003140b7224 */ /* 0x000fe200078e02ff */
[----:B------:R-:W-:Y:S02]  /*39c0*/  ISETP.LT.AND P4, PT, R22, UR7, !P0 ;  /* 0x0000000716007c0c */ /* 0x000fe4000c781270 */
[----:B------:R-:W-:Y:S01]  /*39d0*/  ISETP.LT.AND P3, PT, R20, UR7, !P0 ;  /* 0x0000000714007c0c */ /* 0x000fe2000c761270 */
[----:B------:R1:W-:Y:S01]  /*39e0*/  @P5 STG.E.U8 desc[UR10][R24.64], R15 ;  /* 0x0000000f18005986 */ /* 0x0003e2000c10110a */
[-C--:B------:R-:W-:Y:S02]  /*39f0*/  IADD3 R22, P5, R11, R0.reuse, RZ ;  /* 0x000000000b167210 */ /* 0x080fe40007fbe0ff */
[----:B------:R-:W-:-:S02]  /*3a00*/  IADD3 R20, P6, R13, R0, RZ ;  /* 0x000000000d147210 */ /* 0x000fc40007fde0ff */
[-C--:B------:R-:W-:Y:S02]  /*3a10*/  LEA.HI.X.SX32 R23, R11, R2.reuse, 0x1, P5 ;  /* 0x000000020b177211 */ /* 0x080fe400028f0eff */
[----:B------:R-:W3:Y:S01]  /*3a20*/  LDS.128 R8, [R60] ;  /* 0x000000003c087984 */ /* 0x000ee20000000c00 */
[----:B--2---:R-:W-:Y:S01]  /*3a30*/  LEA.HI.X.SX32 R21, R13, R2, 0x1, P6 ;  /* 0x000000020d157211 */ /* 0x004fe200030f0eff */
[CC--:B------:R-:W-:Y:S01]  /*3a40*/  IMAD R13, R18.reuse, R3.reuse, RZ ;  /* 0x00000003120d7224 */ /* 0x0c0fe200078e02ff */
[----:B------:R-:W-:Y:S02]  /*3a50*/  ISETP.LT.AND P6, PT, R18, UR7, !P0 ;  /* 0x0000000712007c0c */ /* 0x000fe4000c7c1270 */
[----:B0-----:R-:W-:Y:S01]  /*3a60*/  PRMT R17, R5, 0x7772, RZ ;  /* 0x0000777205117816 */ /* 0x001fe200000000ff */
[----:B-1----:R-:W-:Y:S01]  /*3a70*/  IMAD R15, R14, R3, RZ ;  /* 0x000000030e0f7224 */ /* 0x002fe200078e02ff */
[----:B------:R-:W-:Y:S02]  /*3a80*/  IADD3 R18, P5, R13, R0, RZ ;  /* 0x000000000d127210 */ /* 0x000fe40007fbe0ff */
[----:B------:R-:W-:Y:S01]  /*3a90*/  PRMT R29, R6, 0x7772, RZ ;  /* 0x00007772061d7816 */ /* 0x000fe200000000ff */
[----:B------:R0:W-:Y:S01]  /*3aa0*/  @P4 STG.E.U8 desc[UR10][R20.64], R17 ;  /* 0x0000001114004986 */ /* 0x0001e2000c10110a */
[----:B------:R-:W-:-:S02]  /*3ab0*/  ISETP.LT.AND P4, PT, R14, UR7, !P0 ;  /* 0x000000070e007c0c */ /* 0x000fc4000c781270 */
[----:B------:R-:W-:Y:S01]  /*3ac0*/  LEA.HI.X.SX32 R19, R13, R2, 0x1, P5 ;  /* 0x000000020d137211 */ /* 0x000fe200028f0eff */
[CC--:B------:R-:W-:Y:S01]  /*3ad0*/  IMAD R13, R16.reuse, R3.reuse, RZ ;  /* 0x00000003100d7224 */ /* 0x0c0fe200078e02ff */
[----:B------:R-:W-:Y:S01]  /*3ae0*/  PRMT R27, R7, 0x7772, RZ ;  /* 0x00007772071b7816 */ /* 0x000fe200000000ff */
[----:B------:R1:W-:Y:S01]  /*3af0*/  @P3 STG.E.U8 desc[UR10][R22.64], R29 ;  /* 0x0000001d16003986 */ /* 0x0003e2000c10110a */
[-C--:B------:R-:W-:Y:S02]  /*3b00*/  IADD3 R14, P5, R15, R0.reuse, RZ ;  /* 0x000000000f0e7210 */ /* 0x080fe40007fbe0ff */
[----:B------:R-:W-:Y:S01]  /*3b10*/  ISETP.LT.AND P3, PT, R16, UR7, !P0 ;  /* 0x0000000710007c0c */ /* 0x000fe2000c761270 */
[----:B------:R-:W-:Y:S01]  /*3b20*/  @P6 STG.E.U8 desc[UR10][R18.64], R27 ;  /* 0x0000001b12006986 */ /* 0x000fe2000c10110a */
[----:B------:R-:W-:Y:S01]  /*3b30*/  IADD3 R16, P6, R13, R0, RZ ;  /* 0x000000000d107210 */ /* 0x000fe20007fde0ff */
[----:B0-----:R-:W-:Y:S01]  /*3b40*/  IMAD R21, R12, R3, RZ ;  /* 0x000000030c157224 */ /* 0x001fe200078e02ff */
[----:B------:R-:W-:Y:S01]  /*3b50*/  LEA.HI.X.SX32 R15, R15, R2, 0x1, P5 ;  /* 0x000000020f0f7211 */ /* 0x000fe200028f0eff */
[----:B------:R-:W-:Y:S01]  /*3b60*/  VIADD R20, R75, 0x3e ;  /* 0x0000003e4b147836 */ /* 0x000fe20000000000 */
[----:B------:R-:W-:-:S02]  /*3b70*/  PRMT R25, R4, 0x7773, RZ ;  /* 0x0000777304197816 */ /* 0x000fc400000000ff */
[----:B------:R-:W-:Y:S02]  /*3b80*/  ISETP.LT.AND P5, PT, R12, UR7, !P0 ;  /* 0x000000070c007c0c */ /* 0x000fe4000c7a1270 */
[----:B------:R-:W-:Y:S01]  /*3b90*/  LEA.HI.X.SX32 R17, R13, R2, 0x1, P6 ;  /* 0x000000020d117211 */ /* 0x000fe200030f0eff */
[----:B------:R0:W-:Y:S01]  /*3ba0*/  @P4 STG.E.U8 desc[UR10][R14.64], R25 ;  /* 0x000000190e004986 */ /* 0x0001e2000c10110a */
[----:B------:R-:W-:Y:S01]  /*3bb0*/  IADD3 R4, P6, R21, R0, RZ ;  /* 0x0000000015047210 */ /* 0x000fe20007fde0ff */
[C---:B------:R-:W-:Y:S01]  /*3bc0*/  IMAD R13, R64.reuse, R3, RZ ;  /* 0x00000003400d7224 */ /* 0x040fe200078e02ff */
[----:B-1----:R-:W-:Y:S02]  /*3bd0*/  PRMT R23, R5, 0x7773, RZ ;  /* 0x0000777305177816 */ /* 0x002fe400000000ff */
[----:B------:R-:W-:Y:S02]  /*3be0*/  ISETP.LT.AND P4, PT, R64, UR7, !P0 ;  /* 0x0000000740007c0c */ /* 0x000fe4000c781270 */
[----:B------:R-:W-:Y:S01]  /*3bf0*/  LEA.HI.X.SX32 R5, R21, R2, 0x1, P6 ;  /* 0x0000000215057211 */ /* 0x000fe200030f0eff */
[----:B------:R1:W-:Y:S01]  /*3c00*/  @P3 STG.E.U8 desc[UR10][R16.64], R23 ;  /* 0x0000001710003986 */ /* 0x0003e2000c10110a */
[----:B------:R-:W-:-:S02]  /*3c10*/  PRMT R21, R6, 0x7773, RZ ;  /* 0x0000777306157816 */ /* 0x000fc400000000ff */
[----:B------:R-:W-:Y:S01]  /*3c20*/  IADD3 R12, P6, R13, R0, RZ ;  /* 0x000000000d0c7210 */ /* 0x000fe20007fde0ff */
[----:B0-----:R-:W-:Y:S01]  /*3c30*/  IMAD R15, R3, 0x2, R31 ;  /* 0x00000002030f7824 */ /* 0x001fe200078e021f */
[----:B------:R-:W-:Y:S01]  /*3c40*/  ISETP.LT.AND P3, PT, R61, UR7, !P0 ;  /* 0x000000073d007c0c */ /* 0x000fe2000c761270 */
[----:B------:R0:W-:Y:S01]  /*3c50*/  @P5 STG.E.U8 desc[UR10][R4.64], R21 ;  /* 0x0000001504005986 */ /* 0x0001e2000c10110a */
[----:B------:R-:W-:Y:S01]  /*3c60*/  LEA.HI.X.SX32 R13, R13, R2, 0x1, P6 ;  /* 0x000000020d0d7211 */ /* 0x000fe200030f0eff */
[----:B------:R-:W-:Y:S01]  /*3c70*/  IMAD R25, R20, R3, RZ ;  /* 0x0000000314197224 */ /* 0x000fe200078e02ff */
[----:B------:R-:W-:Y:S02]  /*3c80*/  PRMT R19, R7, 0x7773, RZ ;  /* 0x0000777307137816 */ /* 0x000fe400000000ff */
[----:B------:R-:W-:Y:S01]  /*3c90*/  IADD3 R6, P5, R31, R0, RZ ;  /* 0x000000001f067210 */ /* 0x000fe20007fbe0ff */
[----:B-1----:R-:W-:Y:S01]  /*3ca0*/  VIADD R16, R75, 0x2e ;  /* 0x0000002e4b107836 */ /* 0x002fe20000000000 */
[----:B------:R-:W-:Y:S01]  /*3cb0*/  ISETP.LT.AND P6, PT, R59, UR7, !P0 ;  /* 0x000000073b007c0c */ /* 0x000fe2000c7c1270 */
[----:B------:R1:W-:Y:S01]  /*3cc0*/  @P4 STG.E.U8 desc[UR10][R12.64], R19 ;  /* 0x000000130c004986 */ /* 0x0003e2000c10110a */
[----:B------:R-:W-:-:S02]  /*3cd0*/  LEA.HI.X.SX32 R7, R31, R2, 0x1, P5 ;  /* 0x000000021f077211 */ /* 0x000fc400028f0eff */
[----:B---3--:R-:W-:Y:S01]  /*3ce0*/  PRMT R23, R8, 0x7770, RZ ;  /* 0x0000777008177816 */ /* 0x008fe200000000ff */
[----:B0-----:R-:W-:Y:S01]  /*3cf0*/  IMAD R5, R3, 0x2, R15 ;  /* 0x0000000203057824 */ /* 0x001fe200078e020f */
[C---:B------:R-:W-:Y:S02]  /*3d00*/  IADD3 R14, P4, R15.reuse, R0, RZ ;  /* 0x000000000f0e7210 */ /* 0x040fe40007f9e0ff */
[----:B------:R-:W-:Y:S01]  /*3d10*/  ISETP.LT.AND P5, PT, R58, UR7, !P0 ;  /* 0x000000073a007c0c */ /* 0x000fe2000c7a1270 */
[----:B------:R0:W-:Y:S01]  /*3d20*/  @P3 STG.E.U8 desc[UR10][R6.64], R23 ;  /* 0x0000001706003986 */ /* 0x0001e2000c10110a */
[----:B------:R-:W-:Y:S01]  /*3d30*/  LEA.HI.X.SX32 R15, R15, R2, 0x1, P4 ;  /* 0x000000020f0f7211 */ /* 0x000fe200020f0eff */
[----:B------:R-:W-:Y:S01]  /*3d40*/  IMAD R17, R3, 0x2, R5 ;  /* 0x0000000203117824 */ /* 0x000fe200078e0205 */
[----:B------:R-:W-:Y:S02]  /*3d50*/  PRMT R21, R9, 0x7770, RZ ;  /* 0x0000777009157816 */ /* 0x000fe400000000ff */
[----:B------:R-:W-:-:S02]  /*3d60*/  IADD3 R4, P3, R5, R0, RZ ;  /* 0x0000000005047210 */ /* 0x000fc40007f7e0ff */
[----:B------:R-:W-:Y:S01]  /*3d70*/  ISETP.LT.AND P4, PT, R57, UR7, !P0 ;  /* 0x0000000739007c0c */ /* 0x000fe2000c781270 */
[----:B------:R2:W-:Y:S01]  /*3d80*/  @P6 STG.E.U8 desc[UR10][R14.64], R21 ;  /* 0x000000150e006986 */ /* 0x0005e2000c10110a */
[----:B------:R-:W-:Y:S02]  /*3d90*/  LEA.HI.X.SX32 R5, R5, R2, 0x1, P3 ;  /* 0x0000000205057211 */ /* 0x000fe400018f0eff */
[----:B-1----:R-:W-:Y:S01]  /*3da0*/  IADD3 R12, P6, R17, R0, RZ ;  /* 0x00000000110c7210 */ /* 0x002fe20007fde0ff */
[----:B0-----:R-:W-:Y:S01]  /*3db0*/  IMAD R7, R3, 0x2, R17 ;  /* 0x0000000203077824 */ /* 0x001fe200078e0211 */
[----:B------:R-:W-:Y:S02]  /*3dc0*/  PRMT R23, R10, 0x7770, RZ ;  /* 0x000077700a177816 */ /* 0x000fe400000000ff */
[----:B------:R-:W-:Y:S02]  /*3dd0*/  ISETP.LT.AND P3, PT, R56, UR7, !P0 ;  /* 0x0000000738007c0c */ /* 0x000fe4000c761270 */
[----:B------:R-:W-:Y:S01]  /*3de0*/  LEA.HI.X.SX32 R13, R17, R2, 0x1, P6 ;  /* 0x00000002110d7211 */ /* 0x000fe200030f0eff */
[----:B------:R0:W-:Y:S01]  /*3df0*/  @P5 STG.E.U8 desc[UR10][R4.64], R23 ;  /* 0x0000001704005986 */ /* 0x0001e2000c10110a */
[----:B------:R-:W-:Y:S01]  /*3e00*/  PRMT R19, R11, 0x7770, RZ ;  /* 0x000077700b137816 */ /* 0x000fe200000000ff */
[----:B--2---:R-:W-:Y:S01]  /*3e10*/  IMAD R15, R3, 0x2, R7 ;  /* 0x00000002030f7824 */ /* 0x004fe200078e0207 */
[----:B------:R-:W-:-:S02]  /*3e20*/  IADD3 R6, P5, R7, R0, RZ ;  /* 0x0000000007067210 */ /* 0x000fc40007fbe0ff */
[----:B------:R-:W-:Y:S01]  /*3e30*/  ISETP.LT.AND P6, PT, R51, UR7, !P0 ;  /* 0x0000000733007c0c */ /* 0x000fe2000c7c1270 */
[----:B------:R1:W-:Y:S01]  /*3e40*/  @P4 STG.E.U8 desc[UR10][R12.64], R19 ;  /* 0x000000130c004986 */ /* 0x0003e2000c10110a */
[----:B------:R-:W-:Y:S01]  /*3e50*/  LEA.HI.X.SX32 R7, R7, R2, 0x1, P5 ;  /* 0x0000000207077211 */ /* 0x000fe200028f0eff */
[----:B------:R-:W-:Y:S01]  /*3e60*/  IMAD R17, R3, 0x2, R15 ;  /* 0x0000000203117824 */ /* 0x000fe200078e020f */
[----:B------:R-:W-:Y:S02]  /*3e70*/  PRMT R21, R8, 0x7771, RZ ;  /* 0x0000777108157816 */ /* 0x000fe400000000ff */
[----:B------:R-:W-:Y:S02]  /*3e80*/  IADD3 R14, P4, R15, R0, RZ ;  /* 0x000000000f0e7210 */ /* 0x000fe40007f9e0ff */
[----:B0-----:R-:W-:Y:S01]  /*3e90*/  PRMT R23, R9, 0x7771, RZ ;  /* 0x0000777109177816 */ /* 0x001fe200000000ff */
[----:B------:R0:W-:Y:S01]  /*3ea0*/  @P3 STG.E.U8 desc[UR10][R6.64], R21 ;  /* 0x0000001506003986 */ /* 0x0001e2000c10110a */
[----:B------:R-:W-:-:S02]  /*3eb0*/  LEA.HI.X.SX32 R15, R15, R2, 0x1, P4 ;  /* 0x000000020f0f7211 */ /* 0x000fc400020f0eff */
[----:B------:R-:W-:Y:S01]  /*3ec0*/  IADD3 R4, P3, R17, R0, RZ ;  /* 0x0000000011047210 */ /* 0x000fe20007f7e0ff */
[C---:B-1----:R-:W-:Y:S01]  /*3ed0*/  IMAD R13, R16.reuse, R3, RZ ;  /* 0x00000003100d7224 */ /* 0x042fe200078e02ff */
[----:B------:R-:W-:Y:S01]  /*3ee0*/  ISETP.LT.AND P5, PT, R49, UR7, !P0 ;  /* 0x0000000731007c0c */ /* 0x000fe2000c7a1270 */
[----:B------:R1:W-:Y:S01]  /*3ef0*/  @P6 STG.E.U8 desc[UR10][R14.64], R23 ;  /* 0x000000170e006986 */ /* 0x0003e2000c10110a */
[----:B------:R-:W-:Y:S01]  /*3f00*/  LEA.HI.X.SX32 R5, R17, R2, 0x1, P3 ;  /* 0x0000000211057211 */ /* 0x000fe200018f0eff */
[----:B------:R-:W-:Y:S01]  /*3f10*/  IMAD R17, R3, 0x4, R17 ;  /* 0x0000000403117824 */ /* 0x000fe200078e0211 */
[C---:B------:R-:W-:Y:S02]  /*3f20*/  IADD3 R12, P6, R13.reuse, R0, RZ ;  /* 0x000000000d0c7210 */ /* 0x040fe40007fde0ff */
[----:B------:R-:W-:Y:S02]  /*3f30*/  ISETP.LT.AND P4, PT, R16, UR7, !P0 ;  /* 0x0000000710007c0c */ /* 0x000fe4000c781270 */
[----:B------:R-:W-:-:S02]  /*3f40*/  LEA.HI.X.SX32 R13, R13, R2, 0x1, P6 ;  /* 0x000000020d0d7211 */ /* 0x000fc400030f0eff */
[----:B0-----:R-:W-:Y:S02]  /*3f50*/  IADD3 R6, P6, R17, R0, RZ ;  /* 0x0000000011067210 */ /* 0x001fe40007fde0ff */
[----:B------:R-:W-:Y:S01]  /*3f60*/  ISETP.LT.AND P3, PT, R46, UR7, !P0 ;  /* 0x000000072e007c0c */ /* 0x000fe2000c761270 */
[----:B-1----:R-:W-:Y:S01]  /*3f70*/  IMAD R15, R3, 0x2, R17 ;  /* 0x00000002030f7824 */ /* 0x002fe200078e0211 */
[----:B------:R-:W-:Y:S02]  /*3f80*/  PRMT R19, R10, 0x7771, RZ ;  /* 0x000077710a137816 */ /* 0x000fe400000000ff */
[----:B------:R-:W-:Y:S01]  /*3f90*/  LEA.HI.X.SX32 R7, R17, R2, 0x1, P6 ;  /* 0x0000000211077211 */ /* 0x000fe200030f0eff */
[----:B------:R-:W-:Y:S01]  /*3fa0*/  IMAD R17, R3, 0x2, R15 ;  /* 0x0000000203117824 */ /* 0x000fe200078e020f */
[----:B------:R-:W-:Y:S01]  /*3fb0*/  PRMT R21, R11, 0x7771, RZ ;  /* 0x000077710b157816 */ /* 0x000fe200000000ff */
[----:B------:R0:W-:Y:S01]  /*3fc0*/  @P5 STG.E.U8 desc[UR10][R4.64], R19 ;  /* 0x0000001304005986 */ /* 0x0001e2000c10110a */
[----:B------:R-:W-:-:S02]  /*3fd0*/  ISETP.LT.AND P5, PT, R45, UR7, !P0 ;  /* 0x000000072d007c0c */ /* 0x000fc4000c7a1270 */
[----:B------:R-:W-:Y:S01]  /*3fe0*/  PRMT R29, R8, 0x7772, RZ ;  /* 0x00007772081d7816 */ /* 0x000fe200000000ff */
[----:B------:R1:W-:Y:S01]  /*3ff0*/  @P4 STG.E.U8 desc[UR10][R12.64], R21 ;  /* 0x000000150c004986 */ /* 0x0003e2000c10110a */
[----:B------:R-:W-:Y:S02]  /*4000*/  IADD3 R14, P6, R15, R0, RZ ;  /* 0x000000000f0e7210 */ /* 0x000fe40007fde0ff */
[----:B------:R-:W-:Y:S01]  /*4010*/  PRMT R27, R9, 0x7772, RZ ;  /* 0x00007772091b7816 */ /* 0x000fe200000000ff */
[----:B------:R2:W-:Y:S01]  /*4020*/  @P3 STG.E.U8 desc[UR10][R6.64], R29 ;  /* 0x0000001d06003986 */ /* 0x0005e2000c10110a */
[----:B------:R-:W-:Y:S02]  /*4030*/  LEA.HI.X.SX32 R15, R15, R2, 0x1, P6 ;  /* 0x000000020f0f7211 */ /* 0x000fe400030f0eff */
[----:B------:R-:W-:Y:S01]  /*4040*/  ISETP.LT.AND P4, PT, R43, UR7, !P0 ;  /* 0x000000072b007c0c */ /* 0x000fe2000c781270 */
[----:B0-----:R-:W-:Y:S01]  /*4050*/  IMAD R19, R3, 0x2, R17 ;  /* 0x0000000203137824 */ /* 0x001fe200078e0211 */
[----:B------:R-:W-:Y:S01]  /*4060*/  IADD3 R4, P3, R17, R0, RZ ;  /* 0x0000000011047210 */ /* 0x000fe20007f7e0ff */
[----:B------:R0:W-:Y:S01]  /*4070*/  @P5 STG.E.U8 desc[UR10][R14.64], R27 ;  /* 0x0000001b0e005986 */ /* 0x0001e2000c10110a */
[----:B------:R-:W-:Y:S01]  /*4080*/  PRMT R9, R9, 0x7773, RZ ;  /* 0x0000777309097816 */ /* 0x000fe200000000ff */
[----:B-1----:R-:W-:Y:S01]  /*4090*/  IMAD R21, R3, 0x2, R19 ;  /* 0x0000000203157824 */ /* 0x002fe200078e0213 */
[----:B------:R-:W-:-:S02]  /*40a0*/  LEA.HI.X.SX32 R5, R17, R2, 0x1, P3 ;  /* 0x0000000211057211 */ /* 0x000fc400018f0eff */
[-C--:B------:R-:W-:Y:S01]  /*40b0*/  IADD3 R12, P5, R19, R0.reuse, RZ ;  /* 0x00000000130c7210 */ /* 0x080fe20007fbe0ff */
[----:B------:R-:W-:Y:S01]  /*40c0*/  IMAD R23, R3, 0x2, R21 ;  /* 0x0000000203177824 */ /* 0x000fe200078e0215 */
[----:B------:R-:W-:Y:S02]  /*40d0*/  IADD3 R16, P3, R21, R0, RZ ;  /* 0x0000000015107210 */ /* 0x000fe40007f7e0ff */
[-C--:B------:R-:W-:Y:S01]  /*40e0*/  LEA.HI.X.SX32 R13, R19, R2.reuse, 0x1, P5 ;  /* 0x00000002130d7211 */ /* 0x080fe200028f0eff */
[----:B------:R-:W-:Y:S01]  /*40f0*/  IMAD R3, R3, 0x2, R23 ;  /* 0x0000000203037824 */ /* 0x000fe200078e0217 */
[----:B------:R-:W-:Y:S02]  /*4100*/  LEA.HI.X.SX32 R17, R21, R2, 0x1, P3 ;  /* 0x0000000215117211 */ /* 0x000fe400018f0eff */
[-C--:B--2---:R-:W-:Y:S02]  /*4110*/  IADD3 R6, P6, R23, R0.reuse, RZ ;  /* 0x0000000017067210 */ /* 0x084fe40007fde0ff */
[----:B0-----:R-:W-:-:S02]  /*4120*/  IADD3 R14, P3, R3, R0, RZ ;  /* 0x00000000030e7210 */ /* 0x001fc40007f7e0ff */
[----:B------:R-:W-:Y:S02]  /*4130*/  ISETP.LT.AND P5, PT, R40, UR7, !P0 ;  /* 0x0000000728007c0c */ /* 0x000fe4000c7a1270 */
[-C--:B------:R-:W-:Y:S02]  /*4140*/  LEA.HI.X.SX32 R15, R3, R2.reuse, 0x1, P3 ;  /* 0x00000002030f7211 */ /* 0x080fe400018f0eff */
[----:B------:R-:W-:Y:S02]  /*4150*/  LEA.HI.X.SX32 R7, R23, R2, 0x1, P6 ;  /* 0x0000000217077211 */ /* 0x000fe400030f0eff */
[----:B------:R-:W-:Y:S02]  /*4160*/  ISETP.LT.AND P3, PT, R33, UR7, !P0 ;  /* 0x0000000721007c0c */ /* 0x000fe4000c761270 */
[----:B------:R-:W-:Y:S02]  /*4170*/  IADD3 R18, P6, R25, R0, RZ ;  /* 0x0000000019127210 */ /* 0x000fe40007fde0ff */
[----:B------:R-:W-:-:S02]  /*4180*/  ISETP.LT.AND P0, PT, R20, UR7, !P0 ;  /* 0x0000000714007c0c */ /* 0x000fc4000c701270 */
[----:B------:R-:W-:Y:S02]  /*4190*/  LEA.HI.X.SX32 R19, R25, R2, 0x1, P6 ;  /* 0x0000000219137211 */ /* 0x000fe400030f0eff */
[----:B------:R-:W-:Y:S02]  /*41a0*/  PRMT R25, R10, 0x7772, RZ ;  /* 0x000077720a197816 */ /* 0x000fe400000000ff */
[C---:B------:R-:W-:Y:S02]  /*41b0*/  PRMT R23, R11.reuse, 0x7772, RZ ;  /* 0x000077720b177816 */ /* 0x040fe400000000ff */
[----:B------:R-:W-:Y:S01]  /*41c0*/  PRMT R21, R8, 0x7773, RZ ;  /* 0x0000777308157816 */ /* 0x000fe200000000ff */
[----:B------:R0:W-:Y:S01]  /*41d0*/  @P5 STG.E.U8 desc[UR10][R4.64], R25 ;  /* 0x0000001904005986 */ /* 0x0001e2000c10110a */
[----:B------:R-:W-:Y:S02]  /*41e0*/  PRMT R3, R10, 0x7773, RZ ;  /* 0x000077730a037816 */ /* 0x000fe400000000ff */
[----:B------:R-:W-:Y:S01]  /*41f0*/  PRMT R11, R11, 0x7773, RZ ;  /* 0x000077730b0b7816 */ /* 0x000fe200000000ff */
[----:B------:R0:W-:Y:S04]  /*4200*/  @P4 STG.E.U8 desc[UR10][R12.64], R23 ;  /* 0x000000170c004986 */ /* 0x0001e8000c10110a */
[----:B------:R0:W-:Y:S04]  /*4210*/  @P3 STG.E.U8 desc[UR10][R16.64], R21 ;  /* 0x0000001510003986 */ /* 0x0001e8000c10110a */
[----:B------:R0:W-:Y:S04]  /*4220*/  @P2 STG.E.U8 desc[UR10][R6.64], R9 ;  /* 0x0000000906002986 */ /* 0x0001e8000c10110a */
[----:B------:R0:W-:Y:S01]  /*4230*/  @P1 STG.E.U8 desc[UR10][R14.64], R3 ;  /* 0x000000030e001986 */ /* 0x0001e2000c10110a */
[----:B------:R-:W-:Y:S05]  /*4240*/  @!P0 EXIT ;  /* 0x000000000000894d */ /* 0x000fea0003800000 */
[----:B------:R-:W-:Y:S01]  /*4250*/  STG.E.U8 desc[UR10][R18.64], R11 ;  /* 0x0000000b12007986 */ /* 0x000fe2000c10110a */
[----:B------:R-:W-:Y:S05]  /*4260*/  EXIT ;  /* 0x000000000000794d */ /* 0x000fea0003800000 */
.L_x_2:
[----:B------:R-:W-:-:S00]  /*4270*/  BRA `(.L_x_2) ;  /* 0xfffffffc00fc7947 */ /* 0x000fc0000383ffff */
[----:B------:R-:W-:-:S00]  /*4280*/  NOP ;  /* 0x0000000000007918 */ /* 0x000fc00000000000 */
[----:B------:R-:W-:-:S00]  /*4290*/  NOP ;  /* 0x0000000000007918 */ /* 0x000fc00000000000 */
[----:B------:R-:W-:-:S00]  /*42a0*/  NOP ;  /* 0x0000000000007918 */ /* 0x000fc00000000000 */
[----:B------:R-:W-:-:S00]  /*42b0*/  NOP ;  /* 0x0000000000007918 */ /* 0x000fc00000000000 */
[----:B------:R-:W-:-:S00]  /*42c0*/  NOP ;  /* 0x0000000000007918 */ /* 0x000fc00000000000 */
[----:B------:R-:W-:-:S00]  /*42d0*/  NOP ;  /* 0x0000000000007918 */ /* 0x000fc00000000000 */
[----:B------:R-:W-:-:S00]  /*42e0*/  NOP ;  /* 0x0000000000007918 */ /* 0x000fc00000000000 */
[----:B------:R-:W-:-:S00]  /*42f0*/  NOP ;  /* 0x0000000000007918 */ /* 0x000fc00000000000 */
.L_x_3:


//--------------------- .nv.shared.matmul_kernel  --------------------------
	.section	.nv.shared.matmul_kernel,"aw",@nobits
	.sectionflags	@""
	.align	16
	.zero		1024


//--------------------- .nv.shared.reserved.0     --------------------------
	.section	.nv.shared.reserved.0,"aw",@nobits
	.weak		__nv_reservedSMEM_offset_0_alias
	.size		__nv_reservedSMEM_offset_0_alias, 0, 0
	.other		__nv_reservedSMEM_offset_0_alias,@"STO_CUDA_RESERVED_SHARED STV_DEFAULT"
__nv_reservedSMEM_offset_0_alias:
	.zero		0


//--------------------- .nv.constant0.matmul_kernel --------------------------
	.section	.nv.constant0.matmul_kernel,"a",@progbits
	.sectionflags	@""
	.align	4
.nv.constant0.matmul_kernel:
	.zero		608


//--------------------- SYMBOLS --------------------------

	.type		.nv.reservedSmem.offset0,@object
	.size		.nv.reservedSmem.offset0,0x4
